//
// Generated by NVIDIA NVVM Compiler
//
// Compiler Build ID: CL-36424714
// Cuda compilation tools, release 13.0, V13.0.88
// Based on NVVM 20.0.0
//

.version 9.0
.target sm_100
.address_size 64

	// .globl	_Z12SimpleMarlinILi256ELi4ELi4EEvPK4int4S2_P6__halfS2_iiii
.extern .func  (.param .b32 func_retval0) vprintf
(
	.param .b64 vprintf_param_0,
	.param .b64 vprintf_param_1
)
;
.extern .shared .align 16 .b8 sh[];
.global .align 1 .b8 $str[83] = {98, 108, 111, 99, 107, 105, 100, 120, 46, 120, 32, 37, 100, 44, 32, 116, 104, 114, 101, 97, 100, 32, 37, 100, 44, 32, 70, 82, 65, 71, 95, 66, 48, 58, 32, 91, 37, 46, 51, 102, 44, 32, 37, 46, 51, 102, 44, 32, 37, 46, 51, 102, 44, 32, 37, 46, 51, 102, 93, 44, 32, 102, 114, 97, 103, 95, 115, 58, 32, 91, 37, 46, 51, 102, 44, 32, 37, 46, 51, 102, 93, 10};

.visible .entry _Z12SimpleMarlinILi256ELi4ELi4EEvPK4int4S2_P6__halfS2_iiii(
	.param .u64 .ptr .align 1 _Z12SimpleMarlinILi256ELi4ELi4EEvPK4int4S2_P6__halfS2_iiii_param_0,
	.param .u64 .ptr .align 1 _Z12SimpleMarlinILi256ELi4ELi4EEvPK4int4S2_P6__halfS2_iiii_param_1,
	.param .u64 .ptr .align 1 _Z12SimpleMarlinILi256ELi4ELi4EEvPK4int4S2_P6__halfS2_iiii_param_2,
	.param .u64 .ptr .align 1 _Z12SimpleMarlinILi256ELi4ELi4EEvPK4int4S2_P6__halfS2_iiii_param_3,
	.param .u32 _Z12SimpleMarlinILi256ELi4ELi4EEvPK4int4S2_P6__halfS2_iiii_param_4,
	.param .u32 _Z12SimpleMarlinILi256ELi4ELi4EEvPK4int4S2_P6__halfS2_iiii_param_5,
	.param .u32 _Z12SimpleMarlinILi256ELi4ELi4EEvPK4int4S2_P6__halfS2_iiii_param_6,
	.param .u32 _Z12SimpleMarlinILi256ELi4ELi4EEvPK4int4S2_P6__halfS2_iiii_param_7
)
{
	.local .align 16 .b8 	__local_depot0[576];
	.reg .b64 	%SP;
	.reg .b64 	%SPL;
	.reg .pred 	%p<78>;
	.reg .b16 	%rs<49>;
	.reg .b32 	%r<432>;
	.reg .b32 	%f<104>;
	.reg .b64 	%rd<37>;
	.reg .b64 	%fd<7>;

	mov.u64 	%SPL, __local_depot0;
	cvta.local.u64 	%SP, %SPL;
	ld.param.u64 	%rd11, [_Z12SimpleMarlinILi256ELi4ELi4EEvPK4int4S2_P6__halfS2_iiii_param_0];
	ld.param.u64 	%rd12, [_Z12SimpleMarlinILi256ELi4ELi4EEvPK4int4S2_P6__halfS2_iiii_param_1];
	ld.param.u64 	%rd14, [_Z12SimpleMarlinILi256ELi4ELi4EEvPK4int4S2_P6__halfS2_iiii_param_2];
	ld.param.u64 	%rd13, [_Z12SimpleMarlinILi256ELi4ELi4EEvPK4int4S2_P6__halfS2_iiii_param_3];
	ld.param.u32 	%r111, [_Z12SimpleMarlinILi256ELi4ELi4EEvPK4int4S2_P6__halfS2_iiii_param_4];
	ld.param.u32 	%r112, [_Z12SimpleMarlinILi256ELi4ELi4EEvPK4int4S2_P6__halfS2_iiii_param_5];
	ld.param.u32 	%r113, [_Z12SimpleMarlinILi256ELi4ELi4EEvPK4int4S2_P6__halfS2_iiii_param_6];
	ld.param.u32 	%r114, [_Z12SimpleMarlinILi256ELi4ELi4EEvPK4int4S2_P6__halfS2_iiii_param_7];
	cvta.to.global.u64 	%rd1, %rd14;
	add.u64 	%rd16, %SPL, 0;
	mov.u32 	%r1, %tid.x;
	shr.u32 	%r2, %r1, 5;
	and.b32  	%r3, %r1, 31;
	mov.u32 	%r115, %ctaid.y;
	shl.b32 	%r4, %r115, 6;
	mov.u32 	%r5, %ctaid.x;
	shl.b32 	%r6, %r5, 6;
	mov.f32 	%f1, 0f00000000;
	st.local.v4.f32 	[%rd16], {%f1, %f1, %f1, %f1};
	st.local.v4.f32 	[%rd16+16], {%f1, %f1, %f1, %f1};
	st.local.v4.f32 	[%rd16+32], {%f1, %f1, %f1, %f1};
	st.local.v4.f32 	[%rd16+48], {%f1, %f1, %f1, %f1};
	st.local.v4.f32 	[%rd16+64], {%f1, %f1, %f1, %f1};
	st.local.v4.f32 	[%rd16+80], {%f1, %f1, %f1, %f1};
	st.local.v4.f32 	[%rd16+96], {%f1, %f1, %f1, %f1};
	st.local.v4.f32 	[%rd16+112], {%f1, %f1, %f1, %f1};
	st.local.v4.f32 	[%rd16+128], {%f1, %f1, %f1, %f1};
	st.local.v4.f32 	[%rd16+144], {%f1, %f1, %f1, %f1};
	st.local.v4.f32 	[%rd16+160], {%f1, %f1, %f1, %f1};
	st.local.v4.f32 	[%rd16+176], {%f1, %f1, %f1, %f1};
	st.local.v4.f32 	[%rd16+192], {%f1, %f1, %f1, %f1};
	st.local.v4.f32 	[%rd16+208], {%f1, %f1, %f1, %f1};
	st.local.v4.f32 	[%rd16+224], {%f1, %f1, %f1, %f1};
	st.local.v4.f32 	[%rd16+240], {%f1, %f1, %f1, %f1};
	st.local.v4.f32 	[%rd16+256], {%f1, %f1, %f1, %f1};
	st.local.v4.f32 	[%rd16+272], {%f1, %f1, %f1, %f1};
	st.local.v4.f32 	[%rd16+288], {%f1, %f1, %f1, %f1};
	st.local.v4.f32 	[%rd16+304], {%f1, %f1, %f1, %f1};
	st.local.v4.f32 	[%rd16+320], {%f1, %f1, %f1, %f1};
	st.local.v4.f32 	[%rd16+336], {%f1, %f1, %f1, %f1};
	st.local.v4.f32 	[%rd16+352], {%f1, %f1, %f1, %f1};
	st.local.v4.f32 	[%rd16+368], {%f1, %f1, %f1, %f1};
	st.local.v4.f32 	[%rd16+384], {%f1, %f1, %f1, %f1};
	st.local.v4.f32 	[%rd16+400], {%f1, %f1, %f1, %f1};
	st.local.v4.f32 	[%rd16+416], {%f1, %f1, %f1, %f1};
	st.local.v4.f32 	[%rd16+432], {%f1, %f1, %f1, %f1};
	st.local.v4.f32 	[%rd16+448], {%f1, %f1, %f1, %f1};
	st.local.v4.f32 	[%rd16+464], {%f1, %f1, %f1, %f1};
	st.local.v4.f32 	[%rd16+480], {%f1, %f1, %f1, %f1};
	st.local.v4.f32 	[%rd16+496], {%f1, %f1, %f1, %f1};
	setp.lt.s32 	%p4, %r113, 1;
	mul.wide.u32 	%rd17, %r2, 128;
	add.s64 	%rd2, %rd16, %rd17;
	@%p4 bra 	$L__BB0_25;
	add.u64 	%rd3, %SPL, 512;
	shr.u32 	%r119, %r1, 1;
	and.b32  	%r120, %r1, 1;
	add.s32 	%r7, %r4, %r119;
	shl.b32 	%r121, %r1, 3;
	and.b32  	%r400, %r121, 8;
	shr.u32 	%r122, %r113, 3;
	mad.lo.s32 	%r401, %r122, %r7, %r120;
	shl.b32 	%r123, %r1, 4;
	mov.u32 	%r124, sh;
	add.s32 	%r10, %r124, %r123;
	shr.s32 	%r125, %r112, 31;
	shr.u32 	%r126, %r125, 26;
	add.s32 	%r127, %r112, %r126;
	shr.s32 	%r128, %r127, 6;
	setp.ne.s32 	%p5, %r114, -1;
	setp.lt.u32 	%p6, %r1, 8;
	and.pred  	%p1, %p5, %p6;
	add.s32 	%r11, %r6, %r121;
	shr.u32 	%r129, %r125, 29;
	add.s32 	%r130, %r112, %r129;
	shr.s32 	%r12, %r130, 3;
	shr.s32 	%r131, %r6, 3;
	add.s32 	%r13, %r131, %r1;
	shr.u32 	%r132, %r3, 4;
	and.b32  	%r133, %r1, 96;
	shl.b32 	%r134, %r1, 1;
	and.b32  	%r135, %r134, 30;
	or.b32  	%r136, %r135, %r133;
	or.b32  	%r137, %r136, %r132;
	shl.b32 	%r138, %r137, 4;
	add.s32 	%r14, %r124, %r138;
	shl.b32 	%r139, %r3, 2;
	and.b32  	%r140, %r139, 112;
	add.s32 	%r141, %r124, %r140;
	add.s32 	%r15, %r141, 2560;
	shl.b32 	%r142, %r3, 4;
	add.s32 	%r143, %r124, %r142;
	add.s32 	%r16, %r143, 2048;
	shl.b32 	%r144, %r5, 5;
	add.s32 	%r402, %r1, %r144;
	shl.b32 	%r18, %r128, 5;
	cvta.to.global.u64 	%rd4, %rd11;
	cvta.to.global.u64 	%rd5, %rd12;
	cvta.to.global.u64 	%rd6, %rd13;
	mov.b32 	%r407, 0;
	not.pred 	%p15, %p1;
$L__BB0_2:
	setp.gt.u32 	%p8, %r1, 127;
	mul.wide.s32 	%rd19, %r401, 16;
	add.s64 	%rd7, %rd4, %rd19;
	mov.pred 	%p77, 0;
	@%p8 bra 	$L__BB0_7;
	setp.ge.s32 	%p9, %r7, %r111;
	setp.ge.s32 	%p10, %r400, %r113;
	or.pred  	%p11, %p9, %p10;
	@%p11 bra 	$L__BB0_5;
	ld.global.nc.v4.u32 	{%r145, %r146, %r147, %r148}, [%rd7];
	st.shared.v4.u32 	[%r10], {%r145, %r146, %r147, %r148};
$L__BB0_5:
	setp.gt.u32 	%p13, %r1, 31;
	@%p13 bra 	$L__BB0_7;
	mul.wide.s32 	%rd20, %r402, 16;
	add.s64 	%rd21, %rd5, %rd20;
	ld.global.nc.v4.u32 	{%r149, %r150, %r151, %r152}, [%rd21];
	st.shared.v4.u32 	[%r10+2048], {%r149, %r150, %r151, %r152};
	mov.pred 	%p77, -1;
$L__BB0_7:
	@%p15 bra 	$L__BB0_10;
	setp.ge.s32 	%p16, %r11, %r112;
	@%p16 bra 	$L__BB0_10;
	div.s32 	%r153, %r407, %r114;
	mad.lo.s32 	%r154, %r153, %r12, %r13;
	mul.wide.s32 	%rd22, %r154, 16;
	add.s64 	%rd23, %rd6, %rd22;
	ld.global.nc.v4.u32 	{%r155, %r156, %r157, %r158}, [%rd23];
	st.shared.v4.u32 	[%r10+2560], {%r155, %r156, %r157, %r158};
$L__BB0_10:
	bar.sync 	0;
	@%p8 bra 	$L__BB0_24;
	setp.eq.s32 	%p18, %r114, -1;
	// begin inline asm
	ldmatrix.sync.aligned.m8n8.x4.shared.b16 {%r159,%r160,%r161,%r162}, [%r14];

	// end inline asm
	@%p18 bra 	$L__BB0_13;
	ld.shared.v4.b32 	{%r431, %r430, %r429, %r428}, [%r15];
$L__BB0_13:
	setp.eq.s32 	%p19, %r5, 1;
	mov.b32 	{%rs2, %rs1}, %r431;
	ld.shared.v4.u32 	{%r165, %r39, %r40, %r41}, [%r16];
	and.pred  	%p3, %p19, %p77;
	shr.s32 	%r184, %r165, 8;
	mov.b32 	%r181, 983055;
	mov.b32 	%r186, 1677747200;
	// begin inline asm
	lop3.b32 %r164, %r165, %r181, %r186, 234;

	// end inline asm
	mov.b32 	%r185, 15728880;
	// begin inline asm
	lop3.b32 %r168, %r165, %r185, %r186, 234;

	// end inline asm
	mov.b32 	%r189, 1678271496;
	// begin inline asm
	{sub.f16x2 %r413,%r164,%r189;
}
	// end inline asm
	mov.b32 	%r192, 738208768;
	mov.b32 	%r193, -729754496;
	// begin inline asm
	{fma.rn.f16x2 %r412,%r168,%r192,%r193;
}
	// end inline asm
	// begin inline asm
	lop3.b32 %r179, %r184, %r181, %r186, 234;

	// end inline asm
	// begin inline asm
	lop3.b32 %r183, %r184, %r185, %r186, 234;

	// end inline asm
	// begin inline asm
	{sub.f16x2 %r415,%r179,%r189;
}
	// end inline asm
	// begin inline asm
	{fma.rn.f16x2 %r414,%r183,%r192,%r193;
}
	// end inline asm
	@%p18 bra 	$L__BB0_15;
	// begin inline asm
	{  mov.b32 %r194, {%rs2,%rs2};}

	// end inline asm
	// begin inline asm
	{mul.f16x2 %r413,%r413,%r194;
}
	// end inline asm
	// begin inline asm
	{mul.f16x2 %r412,%r412,%r194;
}
	// end inline asm
	// begin inline asm
	{  mov.b32 %r201, {%rs1,%rs1};}

	// end inline asm
	// begin inline asm
	{mul.f16x2 %r415,%r415,%r201;
}
	// end inline asm
	// begin inline asm
	{mul.f16x2 %r414,%r414,%r201;
}
	// end inline asm
$L__BB0_15:
	setp.ne.s32 	%p21, %r407, 0;
	not.pred 	%p22, %p3;
	or.pred  	%p23, %p22, %p21;
	@%p23 bra 	$L__BB0_17;
	mov.b32 	{%rs5, %rs6}, %r413;
	// begin inline asm
	{  cvt.f32.f16 %f2, %rs5;}

	// end inline asm
	cvt.f64.f32 	%fd1, %f2;
	// begin inline asm
	{  cvt.f32.f16 %f3, %rs6;}

	// end inline asm
	cvt.f64.f32 	%fd2, %f3;
	mov.b32 	{%rs7, %rs8}, %r412;
	// begin inline asm
	{  cvt.f32.f16 %f4, %rs7;}

	// end inline asm
	cvt.f64.f32 	%fd3, %f4;
	// begin inline asm
	{  cvt.f32.f16 %f5, %rs8;}

	// end inline asm
	cvt.f64.f32 	%fd4, %f5;
	mov.b32 	{%rs9, %rs10}, %r431;
	// begin inline asm
	{  cvt.f32.f16 %f6, %rs9;}

	// end inline asm
	cvt.f64.f32 	%fd5, %f6;
	// begin inline asm
	{  cvt.f32.f16 %f7, %rs10;}

	// end inline asm
	cvt.f64.f32 	%fd6, %f7;
	mov.b32 	%r208, 1;
	st.local.v2.u32 	[%rd3], {%r208, %r3};
	st.local.f64 	[%rd3+8], %fd1;
	st.local.f64 	[%rd3+16], %fd2;
	st.local.f64 	[%rd3+24], %fd3;
	st.local.f64 	[%rd3+32], %fd4;
	st.local.f64 	[%rd3+40], %fd5;
	st.local.f64 	[%rd3+48], %fd6;
	mov.u64 	%rd24, $str;
	cvta.global.u64 	%rd25, %rd24;
	add.u64 	%rd26, %SP, 512;
	{ // callseq 0, 0
	.param .b64 param0;
	st.param.b64 	[param0], %rd25;
	.param .b64 param1;
	st.param.b64 	[param1], %rd26;
	.param .b32 retval0;
	call.uni (retval0), 
	vprintf, 
	(
	param0, 
	param1
	);
	ld.param.b32 	%r209, [retval0];
	} // callseq 0
$L__BB0_17:
	ld.local.v4.f32 	{%f12, %f13, %f14, %f15}, [%rd2];
	// begin inline asm
	mma.sync.aligned.m16n8k16.row.col.f32.f16.f16.f32 {%f8,%f9,%f10,%f11}, {%r159,%r160,%r161,%r162}, {%r413,%r412}, {%f12,%f13,%f14,%f15};

	// end inline asm
	st.local.v4.f32 	[%rd2], {%f8, %f9, %f10, %f11};
	ld.local.v4.f32 	{%f20, %f21, %f22, %f23}, [%rd2+16];
	// begin inline asm
	mma.sync.aligned.m16n8k16.row.col.f32.f16.f16.f32 {%f16,%f17,%f18,%f19}, {%r159,%r160,%r161,%r162}, {%r415,%r414}, {%f20,%f21,%f22,%f23};

	// end inline asm
	st.local.v4.f32 	[%rd2+16], {%f16, %f17, %f18, %f19};
	shr.s32 	%r243, %r39, 8;
	mov.b32 	%r240, 983055;
	mov.b32 	%r245, 1677747200;
	// begin inline asm
	lop3.b32 %r223, %r39, %r240, %r245, 234;

	// end inline asm
	mov.b32 	%r244, 15728880;
	// begin inline asm
	lop3.b32 %r227, %r39, %r244, %r245, 234;

	// end inline asm
	mov.b32 	%r248, 1678271496;
	// begin inline asm
	{sub.f16x2 %r417,%r223,%r248;
}
	// end inline asm
	mov.b32 	%r251, 738208768;
	mov.b32 	%r252, -729754496;
	// begin inline asm
	{fma.rn.f16x2 %r416,%r227,%r251,%r252;
}
	// end inline asm
	// begin inline asm
	lop3.b32 %r238, %r243, %r240, %r245, 234;

	// end inline asm
	// begin inline asm
	lop3.b32 %r242, %r243, %r244, %r245, 234;

	// end inline asm
	// begin inline asm
	{sub.f16x2 %r419,%r238,%r248;
}
	// end inline asm
	// begin inline asm
	{fma.rn.f16x2 %r418,%r242,%r251,%r252;
}
	// end inline asm
	@%p18 bra 	$L__BB0_19;
	mov.b32 	{%rs11, %rs12}, %r430;
	// begin inline asm
	{  mov.b32 %r253, {%rs11,%rs11};}

	// end inline asm
	// begin inline asm
	{mul.f16x2 %r417,%r417,%r253;
}
	// end inline asm
	// begin inline asm
	{mul.f16x2 %r416,%r416,%r253;
}
	// end inline asm
	// begin inline asm
	{  mov.b32 %r260, {%rs12,%rs12};}

	// end inline asm
	// begin inline asm
	{mul.f16x2 %r419,%r419,%r260;
}
	// end inline asm
	// begin inline asm
	{mul.f16x2 %r418,%r418,%r260;
}
	// end inline asm
$L__BB0_19:
	ld.local.v4.f32 	{%f28, %f29, %f30, %f31}, [%rd2+32];
	// begin inline asm
	mma.sync.aligned.m16n8k16.row.col.f32.f16.f16.f32 {%f24,%f25,%f26,%f27}, {%r159,%r160,%r161,%r162}, {%r417,%r416}, {%f28,%f29,%f30,%f31};

	// end inline asm
	st.local.v4.f32 	[%rd2+32], {%f24, %f25, %f26, %f27};
	ld.local.v4.f32 	{%f36, %f37, %f38, %f39}, [%rd2+48];
	// begin inline asm
	mma.sync.aligned.m16n8k16.row.col.f32.f16.f16.f32 {%f32,%f33,%f34,%f35}, {%r159,%r160,%r161,%r162}, {%r419,%r418}, {%f36,%f37,%f38,%f39};

	// end inline asm
	st.local.v4.f32 	[%rd2+48], {%f32, %f33, %f34, %f35};
	shr.s32 	%r299, %r40, 8;
	mov.b32 	%r296, 983055;
	mov.b32 	%r301, 1677747200;
	// begin inline asm
	lop3.b32 %r279, %r40, %r296, %r301, 234;

	// end inline asm
	mov.b32 	%r300, 15728880;
	// begin inline asm
	lop3.b32 %r283, %r40, %r300, %r301, 234;

	// end inline asm
	mov.b32 	%r304, 1678271496;
	// begin inline asm
	{sub.f16x2 %r421,%r279,%r304;
}
	// end inline asm
	mov.b32 	%r307, 738208768;
	mov.b32 	%r308, -729754496;
	// begin inline asm
	{fma.rn.f16x2 %r420,%r283,%r307,%r308;
}
	// end inline asm
	// begin inline asm
	lop3.b32 %r294, %r299, %r296, %r301, 234;

	// end inline asm
	// begin inline asm
	lop3.b32 %r298, %r299, %r300, %r301, 234;

	// end inline asm
	// begin inline asm
	{sub.f16x2 %r423,%r294,%r304;
}
	// end inline asm
	// begin inline asm
	{fma.rn.f16x2 %r422,%r298,%r307,%r308;
}
	// end inline asm
	@%p18 bra 	$L__BB0_21;
	mov.b32 	{%rs13, %rs14}, %r429;
	// begin inline asm
	{  mov.b32 %r309, {%rs13,%rs13};}

	// end inline asm
	// begin inline asm
	{mul.f16x2 %r421,%r421,%r309;
}
	// end inline asm
	// begin inline asm
	{mul.f16x2 %r420,%r420,%r309;
}
	// end inline asm
	// begin inline asm
	{  mov.b32 %r316, {%rs14,%rs14};}

	// end inline asm
	// begin inline asm
	{mul.f16x2 %r423,%r423,%r316;
}
	// end inline asm
	// begin inline asm
	{mul.f16x2 %r422,%r422,%r316;
}
	// end inline asm
$L__BB0_21:
	ld.local.v4.f32 	{%f44, %f45, %f46, %f47}, [%rd2+64];
	// begin inline asm
	mma.sync.aligned.m16n8k16.row.col.f32.f16.f16.f32 {%f40,%f41,%f42,%f43}, {%r159,%r160,%r161,%r162}, {%r421,%r420}, {%f44,%f45,%f46,%f47};

	// end inline asm
	st.local.v4.f32 	[%rd2+64], {%f40, %f41, %f42, %f43};
	ld.local.v4.f32 	{%f52, %f53, %f54, %f55}, [%rd2+80];
	// begin inline asm
	mma.sync.aligned.m16n8k16.row.col.f32.f16.f16.f32 {%f48,%f49,%f50,%f51}, {%r159,%r160,%r161,%r162}, {%r423,%r422}, {%f52,%f53,%f54,%f55};

	// end inline asm
	st.local.v4.f32 	[%rd2+80], {%f48, %f49, %f50, %f51};
	shr.s32 	%r355, %r41, 8;
	mov.b32 	%r352, 983055;
	mov.b32 	%r357, 1677747200;
	// begin inline asm
	lop3.b32 %r335, %r41, %r352, %r357, 234;

	// end inline asm
	mov.b32 	%r356, 15728880;
	// begin inline asm
	lop3.b32 %r339, %r41, %r356, %r357, 234;

	// end inline asm
	mov.b32 	%r360, 1678271496;
	// begin inline asm
	{sub.f16x2 %r425,%r335,%r360;
}
	// end inline asm
	mov.b32 	%r363, 738208768;
	mov.b32 	%r364, -729754496;
	// begin inline asm
	{fma.rn.f16x2 %r424,%r339,%r363,%r364;
}
	// end inline asm
	// begin inline asm
	lop3.b32 %r350, %r355, %r352, %r357, 234;

	// end inline asm
	// begin inline asm
	lop3.b32 %r354, %r355, %r356, %r357, 234;

	// end inline asm
	// begin inline asm
	{sub.f16x2 %r427,%r350,%r360;
}
	// end inline asm
	// begin inline asm
	{fma.rn.f16x2 %r426,%r354,%r363,%r364;
}
	// end inline asm
	@%p18 bra 	$L__BB0_23;
	mov.b32 	{%rs15, %rs16}, %r428;
	// begin inline asm
	{  mov.b32 %r365, {%rs15,%rs15};}

	// end inline asm
	// begin inline asm
	{mul.f16x2 %r425,%r425,%r365;
}
	// end inline asm
	// begin inline asm
	{mul.f16x2 %r424,%r424,%r365;
}
	// end inline asm
	// begin inline asm
	{  mov.b32 %r372, {%rs16,%rs16};}

	// end inline asm
	// begin inline asm
	{mul.f16x2 %r427,%r427,%r372;
}
	// end inline asm
	// begin inline asm
	{mul.f16x2 %r426,%r426,%r372;
}
	// end inline asm
$L__BB0_23:
	ld.local.v4.f32 	{%f60, %f61, %f62, %f63}, [%rd2+96];
	// begin inline asm
	mma.sync.aligned.m16n8k16.row.col.f32.f16.f16.f32 {%f56,%f57,%f58,%f59}, {%r159,%r160,%r161,%r162}, {%r425,%r424}, {%f60,%f61,%f62,%f63};

	// end inline asm
	st.local.v4.f32 	[%rd2+96], {%f56, %f57, %f58, %f59};
	ld.local.v4.f32 	{%f68, %f69, %f70, %f71}, [%rd2+112];
	// begin inline asm
	mma.sync.aligned.m16n8k16.row.col.f32.f16.f16.f32 {%f64,%f65,%f66,%f67}, {%r159,%r160,%r161,%r162}, {%r427,%r426}, {%f68,%f69,%f70,%f71};

	// end inline asm
	st.local.v4.f32 	[%rd2+112], {%f64, %f65, %f66, %f67};
$L__BB0_24:
	bar.sync 	0;
	add.s32 	%r407, %r407, 16;
	add.s32 	%r402, %r402, %r18;
	add.s32 	%r401, %r401, 2;
	add.s32 	%r400, %r400, 16;
	setp.lt.s32 	%p27, %r407, %r113;
	@%p27 bra 	$L__BB0_2;
$L__BB0_25:
	setp.gt.u32 	%p28, %r1, 127;
	@%p28 bra 	$L__BB0_58;
	shl.b32 	%r391, %r2, 4;
	add.s32 	%r392, %r391, %r4;
	shr.u32 	%r393, %r3, 2;
	add.s32 	%r98, %r392, %r393;
	shl.b32 	%r395, %r1, 1;
	and.b32  	%r396, %r395, 6;
	add.s32 	%r99, %r396, %r6;
	setp.ge.s32 	%p29, %r98, %r111;
	mul.lo.s32 	%r100, %r112, %r98;
	add.s32 	%r101, %r98, 8;
	shl.b32 	%r397, %r112, 3;
	add.s32 	%r102, %r100, %r397;
	add.s32 	%r103, %r99, 1;
	setp.ge.s32 	%p30, %r103, %r112;
	or.pred  	%p31, %p29, %p30;
	@%p31 bra 	$L__BB0_28;
	add.s32 	%r398, %r99, %r100;
	ld.local.v2.f32 	{%f72, %f73}, [%rd2];
	// begin inline asm
	{  cvt.rn.f16.f32 %rs17, %f72;}

	// end inline asm
	mul.wide.s32 	%rd27, %r398, 2;
	add.s64 	%rd28, %rd1, %rd27;
	st.global.u16 	[%rd28], %rs17;
	// begin inline asm
	{  cvt.rn.f16.f32 %rs18, %f73;}

	// end inline asm
	st.global.u16 	[%rd28+2], %rs18;
$L__BB0_28:
	setp.ge.s32 	%p32, %r103, %r112;
	setp.ge.s32 	%p33, %r101, %r111;
	or.pred  	%p34, %p33, %p32;
	@%p34 bra 	$L__BB0_30;
	add.s32 	%r399, %r99, %r102;
	ld.local.v2.f32 	{%f74, %f75}, [%rd2+8];
	// begin inline asm
	{  cvt.rn.f16.f32 %rs19, %f74;}

	// end inline asm
	mul.wide.s32 	%rd29, %r399, 2;
	add.s64 	%rd30, %rd1, %rd29;
	st.global.u16 	[%rd30], %rs19;
	// begin inline asm
	{  cvt.rn.f16.f32 %rs20, %f75;}

	// end inline asm
	st.global.u16 	[%rd30+2], %rs20;
$L__BB0_30:
	setp.ge.s32 	%p35, %r98, %r111;
	add.s32 	%r104, %r99, 9;
	setp.ge.s32 	%p36, %r104, %r112;
	cvt.s64.s32 	%rd31, %r100;
	cvt.s64.s32 	%rd8, %r99;
	add.s64 	%rd32, %rd8, %rd31;
	shl.b64 	%rd33, %rd32, 1;
	add.s64 	%rd9, %rd1, %rd33;
	or.pred  	%p37, %p35, %p36;
	@%p37 bra 	$L__BB0_32;
	ld.local.v2.f32 	{%f76, %f77}, [%rd2+16];
	// begin inline asm
	{  cvt.rn.f16.f32 %rs21, %f76;}

	// end inline asm
	st.global.u16 	[%rd9+16], %rs21;
	// begin inline asm
	{  cvt.rn.f16.f32 %rs22, %f77;}

	// end inline asm
	st.global.u16 	[%rd9+18], %rs22;
$L__BB0_32:
	setp.ge.s32 	%p38, %r104, %r112;
	setp.ge.s32 	%p39, %r101, %r111;
	cvt.s64.s32 	%rd34, %r102;
	add.s64 	%rd35, %rd8, %rd34;
	shl.b64 	%rd36, %rd35, 1;
	add.s64 	%rd10, %rd1, %rd36;
	or.pred  	%p40, %p39, %p38;
	@%p40 bra 	$L__BB0_34;
	ld.local.v2.f32 	{%f78, %f79}, [%rd2+24];
	// begin inline asm
	{  cvt.rn.f16.f32 %rs23, %f78;}

	// end inline asm
	st.global.u16 	[%rd10+16], %rs23;
	// begin inline asm
	{  cvt.rn.f16.f32 %rs24, %f79;}

	// end inline asm
	st.global.u16 	[%rd10+18], %rs24;
$L__BB0_34:
	setp.ge.s32 	%p41, %r98, %r111;
	add.s32 	%r105, %r99, 17;
	setp.ge.s32 	%p42, %r105, %r112;
	or.pred  	%p43, %p41, %p42;
	@%p43 bra 	$L__BB0_36;
	ld.local.v2.f32 	{%f80, %f81}, [%rd2+32];
	// begin inline asm
	{  cvt.rn.f16.f32 %rs25, %f80;}

	// end inline asm
	st.global.u16 	[%rd9+32], %rs25;
	// begin inline asm
	{  cvt.rn.f16.f32 %rs26, %f81;}

	// end inline asm
	st.global.u16 	[%rd9+34], %rs26;
$L__BB0_36:
	setp.ge.s32 	%p44, %r105, %r112;
	setp.ge.s32 	%p45, %r101, %r111;
	or.pred  	%p46, %p45, %p44;
	@%p46 bra 	$L__BB0_38;
	ld.local.v2.f32 	{%f82, %f83}, [%rd2+40];
	// begin inline asm
	{  cvt.rn.f16.f32 %rs27, %f82;}

	// end inline asm
	st.global.u16 	[%rd10+32], %rs27;
	// begin inline asm
	{  cvt.rn.f16.f32 %rs28, %f83;}

	// end inline asm
	st.global.u16 	[%rd10+34], %rs28;
$L__BB0_38:
	setp.ge.s32 	%p47, %r98, %r111;
	add.s32 	%r106, %r99, 25;
	setp.ge.s32 	%p48, %r106, %r112;
	or.pred  	%p49, %p47, %p48;
	@%p49 bra 	$L__BB0_40;
	ld.local.v2.f32 	{%f84, %f85}, [%rd2+48];
	// begin inline asm
	{  cvt.rn.f16.f32 %rs29, %f84;}

	// end inline asm
	st.global.u16 	[%rd9+48], %rs29;
	// begin inline asm
	{  cvt.rn.f16.f32 %rs30, %f85;}

	// end inline asm
	st.global.u16 	[%rd9+50], %rs30;
$L__BB0_40:
	setp.ge.s32 	%p50, %r106, %r112;
	setp.ge.s32 	%p51, %r101, %r111;
	or.pred  	%p52, %p51, %p50;
	@%p52 bra 	$L__BB0_42;
	ld.local.v2.f32 	{%f86, %f87}, [%rd2+56];
	// begin inline asm
	{  cvt.rn.f16.f32 %rs31, %f86;}

	// end inline asm
	st.global.u16 	[%rd10+48], %rs31;
	// begin inline asm
	{  cvt.rn.f16.f32 %rs32, %f87;}

	// end inline asm
	st.global.u16 	[%rd10+50], %rs32;
$L__BB0_42:
	setp.ge.s32 	%p53, %r98, %r111;
	add.s32 	%r107, %r99, 33;
	setp.ge.s32 	%p54, %r107, %r112;
	or.pred  	%p55, %p53, %p54;
	@%p55 bra 	$L__BB0_44;
	ld.local.v2.f32 	{%f88, %f89}, [%rd2+64];
	// begin inline asm
	{  cvt.rn.f16.f32 %rs33, %f88;}

	// end inline asm
	st.global.u16 	[%rd9+64], %rs33;
	// begin inline asm
	{  cvt.rn.f16.f32 %rs34, %f89;}

	// end inline asm
	st.global.u16 	[%rd9+66], %rs34;
$L__BB0_44:
	setp.ge.s32 	%p56, %r107, %r112;
	setp.ge.s32 	%p57, %r101, %r111;
	or.pred  	%p58, %p57, %p56;
	@%p58 bra 	$L__BB0_46;
	ld.local.v2.f32 	{%f90, %f91}, [%rd2+72];
	// begin inline asm
	{  cvt.rn.f16.f32 %rs35, %f90;}

	// end inline asm
	st.global.u16 	[%rd10+64], %rs35;
	// begin inline asm
	{  cvt.rn.f16.f32 %rs36, %f91;}

	// end inline asm
	st.global.u16 	[%rd10+66], %rs36;
$L__BB0_46:
	setp.ge.s32 	%p59, %r98, %r111;
	add.s32 	%r108, %r99, 41;
	setp.ge.s32 	%p60, %r108, %r112;
	or.pred  	%p61, %p59, %p60;
	@%p61 bra 	$L__BB0_48;
	ld.local.v2.f32 	{%f92, %f93}, [%rd2+80];
	// begin inline asm
	{  cvt.rn.f16.f32 %rs37, %f92;}

	// end inline asm
	st.global.u16 	[%rd9+80], %rs37;
	// begin inline asm
	{  cvt.rn.f16.f32 %rs38, %f93;}

	// end inline asm
	st.global.u16 	[%rd9+82], %rs38;
$L__BB0_48:
	setp.ge.s32 	%p62, %r108, %r112;
	setp.ge.s32 	%p63, %r101, %r111;
	or.pred  	%p64, %p63, %p62;
	@%p64 bra 	$L__BB0_50;
	ld.local.v2.f32 	{%f94, %f95}, [%rd2+88];
	// begin inline asm
	{  cvt.rn.f16.f32 %rs39, %f94;}

	// end inline asm
	st.global.u16 	[%rd10+80], %rs39;
	// begin inline asm
	{  cvt.rn.f16.f32 %rs40, %f95;}

	// end inline asm
	st.global.u16 	[%rd10+82], %rs40;
$L__BB0_50:
	setp.ge.s32 	%p65, %r98, %r111;
	add.s32 	%r109, %r99, 49;
	setp.ge.s32 	%p66, %r109, %r112;
	or.pred  	%p67, %p65, %p66;
	@%p67 bra 	$L__BB0_52;
	ld.local.v2.f32 	{%f96, %f97}, [%rd2+96];
	// begin inline asm
	{  cvt.rn.f16.f32 %rs41, %f96;}

	// end inline asm
	st.global.u16 	[%rd9+96], %rs41;
	// begin inline asm
	{  cvt.rn.f16.f32 %rs42, %f97;}

	// end inline asm
	st.global.u16 	[%rd9+98], %rs42;
$L__BB0_52:
	setp.ge.s32 	%p68, %r109, %r112;
	setp.ge.s32 	%p69, %r101, %r111;
	or.pred  	%p70, %p69, %p68;
	@%p70 bra 	$L__BB0_54;
	ld.local.v2.f32 	{%f98, %f99}, [%rd2+104];
	// begin inline asm
	{  cvt.rn.f16.f32 %rs43, %f98;}

	// end inline asm
	st.global.u16 	[%rd10+96], %rs43;
	// begin inline asm
	{  cvt.rn.f16.f32 %rs44, %f99;}

	// end inline asm
	st.global.u16 	[%rd10+98], %rs44;
$L__BB0_54:
	setp.ge.s32 	%p71, %r98, %r111;
	add.s32 	%r110, %r99, 57;
	setp.ge.s32 	%p72, %r110, %r112;
	or.pred  	%p73, %p71, %p72;
	@%p73 bra 	$L__BB0_56;
	ld.local.v2.f32 	{%f100, %f101}, [%rd2+112];
	// begin inline asm
	{  cvt.rn.f16.f32 %rs45, %f100;}

	// end inline asm
	st.global.u16 	[%rd9+112], %rs45;
	// begin inline asm
	{  cvt.rn.f16.f32 %rs46, %f101;}

	// end inline asm
	st.global.u16 	[%rd9+114], %rs46;
$L__BB0_56:
	setp.ge.s32 	%p74, %r110, %r112;
	setp.ge.s32 	%p75, %r101, %r111;
	or.pred  	%p76, %p75, %p74;
	@%p76 bra 	$L__BB0_58;
	ld.local.v2.f32 	{%f102, %f103}, [%rd2+120];
	// begin inline asm
	{  cvt.rn.f16.f32 %rs47, %f102;}

	// end inline asm
	st.global.u16 	[%rd10+112], %rs47;
	// begin inline asm
	{  cvt.rn.f16.f32 %rs48, %f103;}

	// end inline asm
	st.global.u16 	[%rd10+114], %rs48;
$L__BB0_58:
	ret;

}


// ===== COMPILED SASS (sm_100) =====

	.target	sm_100

	.elftype	@"ET_EXEC"


//--------------------- .note.nv.tkinfo           --------------------------
	.section	.note.nv.tkinfo,"",@"SHT_NOTE"
	.sectionflags	@"SHF_NOTE_NV_TKINFO"
	.tkinfo
        /*0018*/ 	.word	0x00000002
        /*0030*/ 	.string	""
        /*0030*/ 	.string	"ptxas"
        /*0030*/ 	.string	"Cuda compilation tools, release 13.0, V13.0.88"
        /*0030*/ 	.string	"Build cuda_13.0.r13.0/compiler.36424714_0"
        /*0030*/ 	.string	"-arch sm_100 -m 64 "



//--------------------- .note.nv.cuinfo           --------------------------
	.section	.note.nv.cuinfo,"",@"SHT_NOTE"
	.sectionflags	@"SHF_NOTE_NV_CUINFO"
        /*0018*/ 	.short	0x0002
        /*001a*/ 	.short	0x0064
        /*001c*/ 	.short	0x0082
	.zero		2


//--------------------- .nv.info                  --------------------------
	.section	.nv.info,"",@"SHT_CUDA_INFO"
	.align	4


	//----- nvinfo : EIATTR_REGCOUNT
	.align		4
        /*0000*/ 	.byte	0x04, 0x2f
        /*0002*/ 	.short	(.L_2 - .L_1)
	.align		4
.L_1:
        /*0004*/ 	.word	index@(_Z12SimpleMarlinILi256ELi4ELi4EEvPK4int4S2_P6__halfS2_iiii)
        /*0008*/ 	.word	0x0000002f


	//----- nvinfo : EIATTR_FRAME_SIZE
	.align		4
.L_2:
        /*000c*/ 	.byte	0x04, 0x11
        /*000e*/ 	.short	(.L_4 - .L_3)
	.align		4
.L_3:
        /*0010*/ 	.word	index@(_Z12SimpleMarlinILi256ELi4ELi4EEvPK4int4S2_P6__halfS2_iiii)
        /*0014*/ 	.word	0x00000240


	//----- nvinfo : EIATTR_MIN_STACK_SIZE
	.align		4
.L_4:
        /*0018*/ 	.byte	0x04, 0x12
        /*001a*/ 	.short	(.L_6 - .L_5)
	.align		4
.L_5:
        /*001c*/ 	.word	index@(_Z12SimpleMarlinILi256ELi4ELi4EEvPK4int4S2_P6__halfS2_iiii)
        /*0020*/ 	.word	0x00000240
.L_6:


//--------------------- .nv.compat                --------------------------
	.section	.nv.compat,"",@"SHT_CUDA_COMPAT_INFO"
	.align	4
        /*0000*/ 	.byte	0x02, 0x09, 0x00, 0x00, 0x02, 0x02, 0x01, 0x00, 0x02, 0x05, 0x05, 0x00, 0x03, 0x07, 0x01, 0x01
        /*0010*/ 	.byte	0x02, 0x03, 0x00, 0x00, 0x02, 0x06, 0x01, 0x00, 0x04, 0x0b, 0x08, 0x00, 0x09, 0x00, 0x00, 0x00
        /*0020*/ 	.byte	0x00, 0x00, 0x00, 0x00


//--------------------- .nv.info._Z12SimpleMarlinILi256ELi4ELi4EEvPK4int4S2_P6__halfS2_iiii --------------------------
	.section	.nv.info._Z12SimpleMarlinILi256ELi4ELi4EEvPK4int4S2_P6__halfS2_iiii,"",@"SHT_CUDA_INFO"
	.sectionflags	@""
	.align	4


	//----- nvinfo : EIATTR_CUDA_API_VERSION
	.align		4
        /*0000*/ 	.byte	0x04, 0x37
        /*0002*/ 	.short	(.L_8 - .L_7)
.L_7:
        /*0004*/ 	.word	0x00000082


	//----- nvinfo : EIATTR_KPARAM_INFO
	.align		4
.L_8:
        /*0008*/ 	.byte	0x04, 0x17
        /*000a*/ 	.short	(.L_10 - .L_9)
.L_9:
        /*000c*/ 	.word	0x00000000
        /*0010*/ 	.short	0x0007
        /*0012*/ 	.short	0x002c
        /*0014*/ 	.byte	0x00, 0xf0, 0x11, 0x00


	//----- nvinfo : EIATTR_KPARAM_INFO
	.align		4
.L_10:
        /*0018*/ 	.byte	0x04, 0x17
        /*001a*/ 	.short	(.L_12 - .L_11)
.L_11:
        /*001c*/ 	.word	0x00000000
        /*0020*/ 	.short	0x0006
        /*0022*/ 	.short	0x0028
        /*0024*/ 	.byte	0x00, 0xf0, 0x11, 0x00


	//----- nvinfo : EIATTR_KPARAM_INFO
	.align		4
.L_12:
        /*0028*/ 	.byte	0x04, 0x17
        /*002a*/ 	.short	(.L_14 - .L_13)
.L_13:
        /*002c*/ 	.word	0x00000000
        /*0030*/ 	.short	0x0005
        /*0032*/ 	.short	0x0024
        /*0034*/ 	.byte	0x00, 0xf0, 0x11, 0x00


	//----- nvinfo : EIATTR_KPARAM_INFO
	.align		4
.L_14:
        /*0038*/ 	.byte	0x04, 0x17
        /*003a*/ 	.short	(.L_16 - .L_15)
.L_15:
        /*003c*/ 	.word	0x00000000
        /*0040*/ 	.short	0x0004
        /*0042*/ 	.short	0x0020
        /*0044*/ 	.byte	0x00, 0xf0, 0x11, 0x00


	//----- nvinfo : EIATTR_KPARAM_INFO
	.align		4
.L_16:
        /*0048*/ 	.byte	0x04, 0x17
        /*004a*/ 	.short	(.L_18 - .L_17)
.L_17:
        /*004c*/ 	.word	0x00000000
        /*0050*/ 	.short	0x0003
        /*0052*/ 	.short	0x0018
        /*0054*/ 	.byte	0x00, 0xf5, 0x21, 0x00


	//----- nvinfo : EIATTR_KPARAM_INFO
	.align		4
.L_18:
        /*0058*/ 	.byte	0x04, 0x17
        /*005a*/ 	.short	(.L_20 - .L_19)
.L_19:
        /*005c*/ 	.word	0x00000000
        /*0060*/ 	.short	0x0002
        /*0062*/ 	.short	0x0010
        /*0064*/ 	.byte	0x00, 0xf5, 0x21, 0x00


	//----- nvinfo : EIATTR_KPARAM_INFO
	.align		4
.L_20:
        /*0068*/ 	.byte	0x04, 0x17
        /*006a*/ 	.short	(.L_22 - .L_21)
.L_21:
        /*006c*/ 	.word	0x00000000
        /*0070*/ 	.short	0x0001
        /*0072*/ 	.short	0x0008
        /*0074*/ 	.byte	0x00, 0xf5, 0x21, 0x00


	//----- nvinfo : EIATTR_KPARAM_INFO
	.align		4
.L_22:
        /*0078*/ 	.byte	0x04, 0x17
        /*007a*/ 	.short	(.L_24 - .L_23)
.L_23:
        /*007c*/ 	.word	0x00000000
        /*0080*/ 	.short	0x0000
        /*0082*/ 	.short	0x0000
        /*0084*/ 	.byte	0x00, 0xf5, 0x21, 0x00


	//----- nvinfo : EIATTR_SPARSE_MMA_MASK
	.align		4
.L_24:
        /*0088*/ 	.byte	0x03, 0x50
        /*008a*/ 	.short	0x0000


	//----- nvinfo : EIATTR_MAXREG_COUNT
	.align		4
        /*008c*/ 	.byte	0x03, 0x1b
        /*008e*/ 	.short	0x00ff


	//----- nvinfo : EIATTR_NUM_BARRIERS
	.align		4
        /*0090*/ 	.byte	0x02, 0x4c
        /*0092*/ 	.byte	0x01
	.zero		1


	//----- nvinfo : EIATTR_EXTERNS
	.align		4
        /*0094*/ 	.byte	0x04, 0x0f
        /*0096*/ 	.short	(.L_26 - .L_25)


	//   ....[0]....
	.align		4
.L_25:
        /*0098*/ 	.word	index@(vprintf)


	//----- nvinfo : EIATTR_MERCURY_ISA_VERSION
	.align		4
.L_26:
        /*009c*/ 	.byte	0x03, 0x5f
        /*009e*/ 	.short	0x0101


	//----- nvinfo : EIATTR_VRC_CTA_INIT_COUNT
	.align		4
        /*00a0*/ 	.byte	0x02, 0x4a
	.zero		1
	.zero		1


	//----- nvinfo : EIATTR_SYSCALL_OFFSETS
	.align		4
        /*00a4*/ 	.byte	0x04, 0x46
        /*00a6*/ 	.short	(.L_28 - .L_27)


	//   ....[0]....
.L_27:
        /*00a8*/ 	.word	0x00000c50


	//----- nvinfo : EIATTR_EXIT_INSTR_OFFSETS
	.align		4
.L_28:
        /*00ac*/ 	.byte	0x04, 0x1c
        /*00ae*/ 	.short	(.L_30 - .L_29)


	//   ....[0]....
.L_29:
        /*00b0*/ 	.word	0x00001170


	//   ....[1]....
        /*00b4*/ 	.word	0x00001a80


	//   ....[2]....
        /*00b8*/ 	.word	0x00001ae0


	//----- nvinfo : EIATTR_CRS_STACK_SIZE
	.align		4
.L_30:
        /*00bc*/ 	.byte	0x04, 0x1e
        /*00be*/ 	.short	(.L_32 - .L_31)
.L_31:
        /*00c0*/ 	.word	0x00000000


	//----- nvinfo : EIATTR_CBANK_PARAM_SIZE
	.align		4
.L_32:
        /*00c4*/ 	.byte	0x03, 0x19
        /*00c6*/ 	.short	0x0030


	//----- nvinfo : EIATTR_PARAM_CBANK
	.align		4
        /*00c8*/ 	.byte	0x04, 0x0a
        /*00ca*/ 	.short	(.L_34 - .L_33)
	.align		4
.L_33:
        /*00cc*/ 	.word	index@(.nv.constant0._Z12SimpleMarlinILi256ELi4ELi4EEvPK4int4S2_P6__halfS2_iiii)
        /*00d0*/ 	.short	0x0380
        /*00d2*/ 	.short	0x0030


	//----- nvinfo : EIATTR_SW_WAR
	.align		4
.L_34:
        /*00d4*/ 	.byte	0x04, 0x36
        /*00d6*/ 	.short	(.L_36 - .L_35)
.L_35:
        /*00d8*/ 	.word	0x00000008
.L_36:


//--------------------- .nv.callgraph             --------------------------
	.section	.nv.callgraph,"",@"SHT_CUDA_CALLGRAPH"
	.align	4
	.sectionentsize	8
	.align		4
        /*0000*/ 	.word	0x00000000
	.align		4
        /*0004*/ 	.word	0xffffffff
	.align		4
        /*0008*/ 	.word	index@(_Z12SimpleMarlinILi256ELi4ELi4EEvPK4int4S2_P6__halfS2_iiii)
	.align		4
        /*000c*/ 	.word	index@(vprintf)
	.align		4
        /*0010*/ 	.word	0x00000000
	.align		4
        /*0014*/ 	.word	0xfffffffe
	.align		4
        /*0018*/ 	.word	0x00000000
	.align		4
        /*001c*/ 	.word	0xfffffffd
	.align		4
        /*0020*/ 	.word	0x00000000
	.align		4
        /*0024*/ 	.word	0xfffffffc


//--------------------- .nv.constant4             --------------------------
	.section	.nv.constant4,"a",@progbits
	.align	8
	.align		8
.nv.constant4:
        /*0000*/ 	.dword	vprintf
	.align		8
        /*0008*/ 	.dword	$str


//--------------------- .text._Z12SimpleMarlinILi256ELi4ELi4EEvPK4int4S2_P6__halfS2_iiii --------------------------
	.section	.text._Z12SimpleMarlinILi256ELi4ELi4EEvPK4int4S2_P6__halfS2_iiii,"ax",@progbits
	.align	128
        .global         _Z12SimpleMarlinILi256ELi4ELi4EEvPK4int4S2_P6__halfS2_iiii
        .type           _Z12SimpleMarlinILi256ELi4ELi4EEvPK4int4S2_P6__halfS2_iiii,@function
        .size           _Z12SimpleMarlinILi256ELi4ELi4EEvPK4int4S2_P6__halfS2_iiii,(.L_x_13 - _Z12SimpleMarlinILi256ELi4ELi4EEvPK4int4S2_P6__halfS2_iiii)
        .other          _Z12SimpleMarlinILi256ELi4ELi4EEvPK4int4S2_P6__halfS2_iiii,@"STO_CUDA_ENTRY STV_DEFAULT"
_Z12SimpleMarlinILi256ELi4ELi4EEvPK4int4S2_P6__halfS2_iiii:
.text._Z12SimpleMarlinILi256ELi4ELi4EEvPK4int4S2_P6__halfS2_iiii:
[----:B------:R-:W0:Y:S01]  /*0000*/  LDC R1, c[0x0][0x37c] ;  /* 0x0000df00ff017b82 */ /* 0x000e220000000800 */
[----:B------:R-:W1:Y:S01]  /*0010*/  S2R R2, SR_TID.X ;  /* 0x0000000000027919 */ /* 0x000e620000002100 */
[----:B0-----:R-:W-:Y:S01]  /*0020*/  VIADD R1, R1, 0xfffffdc0 ;  /* 0xfffffdc001017836 */ /* 0x001fe20000000000 */
[----:B------:R-:W0:Y:S05]  /*0030*/  LDCU UR4, c[0x0][0x2f8] ;  /* 0x00005f00ff0477ac */ /* 0x000e2a0008000800 */
[----:B------:R-:W2:Y:S01]  /*0040*/  S2UR UR39, SR_CTAID.Y ;  /* 0x00000000002779c3 */ /* 0x000ea20000002600 */
[----:B------:R-:W3:Y:S01]  /*0050*/  S2R R16, SR_CTAID.X ;  /* 0x0000000000107919 */ /* 0x000ee20000002500 */
[----:B------:R-:W-:Y:S01]  /*0060*/  IMAD.MOV.U32 R0, RZ, RZ, R1 ;  /* 0x000000ffff007224 */ /* 0x000fe200078e0001 */
[----:B------:R-:W4:Y:S01]  /*0070*/  LDCU UR5, c[0x0][0x2fc] ;  /* 0x00005f80ff0577ac */ /* 0x000f220008000800 */
[----:B------:R-:W-:Y:S01]  /*0080*/  R2UR UR48, R1 ;  /* 0x00000000013072ca */ /* 0x000fe200000e0000 */
[----:B------:R0:W-:Y:S01]  /*0090*/  STL.128 [R1], RZ ;  /* 0x000000ff01007387 */ /* 0x0001e20000100c00 */
[----:B------:R-:W5:Y:S03]  /*00a0*/  LDCU UR6, c[0x0][0x3a8] ;  /* 0x00007500ff0677ac */ /* 0x000f660008000800 */
[----:B------:R0:W-:Y:S01]  /*00b0*/  STL.128 [R1+0x10], RZ ;  /* 0x000010ff01007387 */ /* 0x0001e20000100c00 */
[----:B------:R-:W1:Y:S03]  /*00c0*/  LDCU.64 UR36, c[0x0][0x358] ;  /* 0x00006b00ff2477ac */ /* 0x000e660008000a00 */
[----:B------:R1:W-:Y:S04]  /*00d0*/  STL.128 [R1+0x20], RZ ;  /* 0x000020ff01007387 */ /* 0x0003e80000100c00 */
[----:B------:R1:W-:Y:S01]  /*00e0*/  STL.128 [R1+0x30], RZ ;  /* 0x000030ff01007387 */ /* 0x0003e20000100c00 */
[----:B0-----:R-:W-:-:S03]  /*00f0*/  UIADD3 UR43, UP0, UPT, UR48, UR4, URZ ;  /* 0x00000004302b7290 */ /* 0x001fc6000ff1e0ff */
[----:B------:R0:W-:Y:S01]  /*0100*/  STL.128 [R1+0x40], RZ ;  /* 0x000040ff01007387 */ /* 0x0001e20000100c00 */
[----:B----4-:R-:W-:Y:S02]  /*0110*/  UIADD3.X UR44, UPT, UPT, URZ, UR5, URZ, UP0, !UPT ;  /* 0x00000005ff2c7290 */ /* 0x010fe400087fe4ff */
[----:B--2---:R-:W-:Y:S01]  /*0120*/  USHF.L.U32 UR39, UR39, 0x6, URZ ;  /* 0x0000000627277899 */ /* 0x004fe200080006ff */
[----:B------:R0:W-:Y:S01]  /*0130*/  STL.128 [R1+0x50], RZ ;  /* 0x000050ff01007387 */ /* 0x0001e20000100c00 */
[----:B-----5:R-:W-:-:S03]  /*0140*/  UISETP.GE.AND UP0, UPT, UR6, 0x1, UPT ;  /* 0x000000010600788c */ /* 0x020fc6000bf06270 */
[----:B------:R0:W-:Y:S01]  /*0150*/  STL.128 [R1+0x60], RZ ;  /* 0x000060ff01007387 */ /* 0x0001e20000100c00 */
[----:B-1----:R-:W-:Y:S02]  /*0160*/  SHF.R.U32.HI R3, RZ, 0x5, R2 ;  /* 0x00000005ff037819 */ /* 0x002fe40000011602 */
[----:B------:R-:W-:Y:S01]  /*0170*/  LOP3.LUT R38, R2, 0x1f, RZ, 0xc0, !PT ;  /* 0x0000001f02267812 */ /* 0x000fe200078ec0ff */
[----:B------:R0:W-:Y:S02]  /*0180*/  STL.128 [R1+0x70], RZ ;  /* 0x000070ff01007387 */ /* 0x0001e40000100c00 */
[----:B------:R-:W-:Y:S02]  /*0190*/  IMAD R42, R3, 0x80, R0 ;  /* 0x00000080032a7824 */ /* 0x000fe400078e0200 */
[----:B------:R0:W-:Y:S04]  /*01a0*/  STL.128 [R1+0x80], RZ ;  /* 0x000080ff01007387 */ /* 0x0001e80000100c00 */
        /* <DEDUP_REMOVED lines=22> */
[----:B------:R0:W-:Y:S01]  /*0310*/  STL.128 [R1+0x1f0], RZ ;  /* 0x0001f0ff01007387 */ /* 0x0001e20000100c00 */
[----:B---3--:R-:W-:Y:S05]  /*0320*/  BRA.U !UP0, `(.L_x_0) ;  /* 0x0000000d088c7547 */ /* 0x008fea000b800000 */
[----:B------:R-:W1:Y:S01]  /*0330*/  LDC R0, c[0x0][0x3ac] ;  /* 0x0000eb00ff007b82 */ /* 0x000e620000000800 */
[----:B------:R-:W2:Y:S01]  /*0340*/  LDCU UR7, c[0x0][0x3a4] ;  /* 0x00007480ff0777ac */ /* 0x000ea20008000800 */
[----:B------:R-:W-:Y:S01]  /*0350*/  ISETP.GE.U32.AND P0, PT, R2, 0x8, PT ;  /* 0x000000080200780c */ /* 0x000fe20003f06070 */
[----:B------:R-:W-:Y:S01]  /*0360*/  IMAD.SHL.U32 R39, R38, 0x4, RZ ;  /* 0x0000000426277824 */ /* 0x000fe200078e00ff */
[C---:B------:R-:W-:Y:S01]  /*0370*/  LOP3.LUT R36, R2.reuse, 0x1, RZ, 0xc0, !PT ;  /* 0x0000000102247812 */ /* 0x040fe200078ec0ff */
[----:B------:R-:W-:Y:S01]  /*0380*/  USHF.R.U32.HI UR4, URZ, 0x3, UR6 ;  /* 0x00000003ff047899 */ /* 0x000fe20008011606 */
[C---:B------:R-:W-:Y:S01]  /*0390*/  LEA.HI R3, R2.reuse, UR39, RZ, 0x1f ;  /* 0x0000002702037c11 */ /* 0x040fe2000f8ff8ff */
[----:B------:R-:W-:Y:S01]  /*03a0*/  UMOV UR5, 0x400 ;  /* 0x0000040000057882 */ /* 0x000fe20000000000 */
[----:B------:R-:W3:Y:S01]  /*03b0*/  S2UR UR40, SR_CgaCtaId ;  /* 0x00000000002879c3 */ /* 0x000ee20000008800 */
[----:B------:R-:W-:Y:S01]  /*03c0*/  IMAD.SHL.U32 R37, R2, 0x8, RZ ;  /* 0x0000000802257824 */ /* 0x000fe200078e00ff */
[----:B------:R-:W-:Y:S01]  /*03d0*/  LOP3.LUT R39, R39, 0x70, RZ, 0xc0, !PT ;  /* 0x0000007027277812 */ /* 0x000fe200078ec0ff */
[----:B------:R-:W-:Y:S01]  /*03e0*/  IMAD R36, R3, UR4, R36 ;  /* 0x0000000403247c24 */ /* 0x000fe2000f8e0224 */
[----:B------:R-:W4:Y:S01]  /*03f0*/  LDCU UR47, c[0x0][0x3a8] ;  /* 0x00007500ff2f77ac */ /* 0x000f220008000800 */
[----:B------:R-:W-:Y:S01]  /*0400*/  IMAD R17, R16, 0x20, R2 ;  /* 0x0000002010117824 */ /* 0x000fe200078e0202 */
[----:B------:R-:W-:Y:S01]  /*0410*/  LOP3.LUT R37, R37, 0x8, RZ, 0xc0, !PT ;  /* 0x0000000825257812 */ /* 0x000fe200078ec0ff */
[----:B------:R-:W0:Y:S01]  /*0420*/  LDCU UR46, c[0x0][0x3a4] ;  /* 0x00007480ff2e77ac */ /* 0x000e220008000800 */
[----:B--2---:R-:W-:Y:S01]  /*0430*/  USHF.R.S32.HI UR4, URZ, 0x1f, UR7 ;  /* 0x0000001fff047899 */ /* 0x004fe20008011407 */
[----:B------:R-:W2:Y:S01]  /*0440*/  LDCU UR45, c[0x0][0x3a0] ;  /* 0x00007400ff2d77ac */ /* 0x000ea20008000800 */
[----:B-1----:R-:W-:Y:S01]  /*0450*/  ISETP.NE.AND P0, PT, R0, -0x1, !P0 ;  /* 0xffffffff0000780c */ /* 0x002fe20004705270 */
[----:B------:R-:W-:Y:S01]  /*0460*/  IMAD.SHL.U32 R0, R2, 0x2, RZ ;  /* 0x0000000202007824 */ /* 0x000fe200078e00ff */
[----:B------:R-:W-:-:S02]  /*0470*/  UMOV UR38, URZ ;  /* 0x000000ff00267c82 */ /* 0x000fc40008000000 */
[----:B------:R-:W-:Y:S02]  /*0480*/  P2R R43, PR, RZ, 0x1 ;  /* 0x00000001ff2b7803 */ /* 0x000fe40000000000 */
[----:B------:R-:W-:Y:S01]  /*0490*/  LOP3.LUT R3, R0, 0x1e, RZ, 0xc0, !PT ;  /* 0x0000001e00037812 */ /* 0x000fe200078ec0ff */
[----:B---3--:R-:W-:-:S03]  /*04a0*/  ULEA UR40, UR40, UR5, 0x18 ;  /* 0x0000000528287291 */ /* 0x008fc6000f8ec0ff */
[----:B------:R-:W-:Y:S01]  /*04b0*/  LOP3.LUT R3, R3, 0x60, R2, 0xf8, !PT ;  /* 0x0000006003037812 */ /* 0x000fe200078ef802 */
[----:B------:R-:W-:Y:S02]  /*04c0*/  ULEA.HI UR5, UR4, UR7, URZ, 0x6 ;  /* 0x0000000704057291 */ /* 0x000fe4000f8f30ff */
[----:B------:R-:W-:Y:S01]  /*04d0*/  ULEA.HI UR4, UR4, UR7, URZ, 0x3 ;  /* 0x0000000704047291 */ /* 0x000fe2000f8f18ff */
[C---:B------:R-:W-:Y:S01]  /*04e0*/  LEA.HI R3, R38.reuse, R3, RZ, 0x1c ;  /* 0x0000000326037211 */ /* 0x040fe200078fe0ff */
[----:B------:R-:W-:Y:S01]  /*04f0*/  USHF.R.S32.HI UR41, URZ, 0x6, UR5 ;  /* 0x00000006ff297899 */ /* 0x000fe20008011405 */
[----:B------:R-:W-:Y:S01]  /*0500*/  LEA R38, R38, UR40, 0x4 ;  /* 0x0000002826267c11 */ /* 0x000fe2000f8e20ff */
[----:B------:R-:W-:Y:S01]  /*0510*/  USHF.R.S32.HI UR42, URZ, 0x3, UR4 ;  /* 0x00000003ff2a7899 */ /* 0x000fe20008011404 */
[----:B------:R-:W-:Y:S02]  /*0520*/  LEA R41, R2, UR40, 0x4 ;  /* 0x0000002802297c11 */ /* 0x000fe4000f8e20ff */
[----:B0-2-4-:R-:W-:-:S09]  /*0530*/  LEA R40, R3, UR40, 0x4 ;  /* 0x0000002803287c11 */ /* 0x015fd2000f8e20ff */
.L_x_9:
[----:B0-----:R-:W0:Y:S01]  /*0540*/  LDC R44, c[0x0][0x3ac] ;  /* 0x0000eb00ff2c7b82 */ /* 0x001e220000000800 */
[----:B------:R-:W-:Y:S01]  /*0550*/  ISETP.GT.U32.AND P2, PT, R2, 0x7f, PT ;  /* 0x0000007f0200780c */ /* 0x000fe20003f44070 */
[----:B------:R-:W-:Y:S01]  /*0560*/  IMAD.SHL.U32 R3, R16, 0x40, RZ ;  /* 0x0000004010037824 */ /* 0x000fe200078e00ff */
[----:B------:R-:W-:Y:S01]  /*0570*/  ISETP.NE.AND P0, PT, R43, RZ, PT ;  /* 0x000000ff2b00720c */ /* 0x000fe20003f05270 */
[----:B------:R-:W-:Y:S01]  /*0580*/  IMAD.SHL.U32 R0, R2, 0x8, RZ ;  /* 0x0000000802007824 */ /* 0x000fe200078e00ff */
[----:B------:R-:W-:Y:S03]  /*0590*/  BSSY.RECONVERGENT B0, `(.L_x_1) ;  /* 0x0000012000007945 */ /* 0x000fe60003800200 */
[----:B------:R-:W-:-:S05]  /*05a0*/  IMAD.IADD R0, R3, 0x1, R0 ;  /* 0x0000000103007824 */ /* 0x000fca00078e0200 */
[----:B------:R-:W-:Y:S02]  /*05b0*/  ISETP.GE.OR P4, PT, R0, UR46, !P0 ;  /* 0x0000002e00007c0c */ /* 0x000fe4000c786670 */
[----:B------:R-:W-:Y:S01]  /*05c0*/  PLOP3.LUT P0, PT, PT, PT, PT, 0x8, 0x80 ;  /* 0x000000000080781c */ /* 0x000fe20003f0e170 */
[----:B-12-4-:R-:W-:-:S12]  /*05d0*/  @P2 BRA `(.L_x_2) ;  /* 0x0000000000342947 */ /* 0x016fd80003800000 */
[C---:B------:R-:W-:Y:S01]  /*05e0*/  ISETP.GT.U32.AND P3, PT, R2.reuse, 0x1f, PT ;  /* 0x0000001f0200780c */ /* 0x040fe20003f64070 */
[----:B------:R-:W1:Y:S01]  /*05f0*/  LDC.64 R4, c[0x0][0x380] ;  /* 0x0000e000ff047b82 */ /* 0x000e620000000a00 */
[----:B------:R-:W-:Y:S02]  /*0600*/  ISETP.GE.AND P1, PT, R37, UR47, PT ;  /* 0x0000002f25007c0c */ /* 0x000fe4000bf26270 */
[----:B------:R-:W-:-:S04]  /*0610*/  LEA.HI R0, R2, UR39, RZ, 0x1f ;  /* 0x0000002702007c11 */ /* 0x000fc8000f8ff8ff */
[----:B------:R-:W-:-:S05]  /*0620*/  ISETP.GE.OR P1, PT, R0, UR45, P1 ;  /* 0x0000002d00007c0c */ /* 0x000fca0008f26670 */
[----:B------:R-:W2:Y:S01]  /*0630*/  @!P3 LDC.64 R8, c[0x0][0x388] ;  /* 0x0000e200ff08bb82 */ /* 0x000ea20000000a00 */
[----:B-1----:R-:W-:-:S07]  /*0640*/  IMAD.WIDE R4, R36, 0x10, R4 ;  /* 0x0000001024047825 */ /* 0x002fce00078e0204 */
[----:B------:R-:W3:Y:S01]  /*0650*/  @!P1 LDG.E.128.CONSTANT R4, desc[UR36][R4.64] ;  /* 0x0000002404049981 */ /* 0x000ee2000c1e9d00 */
[----:B--2---:R-:W-:-:S06]  /*0660*/  @!P3 IMAD.WIDE R8, R17, 0x10, R8 ;  /* 0x000000101108b825 */ /* 0x004fcc00078e0208 */
[----:B------:R-:W2:Y:S01]  /*0670*/  @!P3 LDG.E.128.CONSTANT R8, desc[UR36][R8.64] ;  /* 0x000000240808b981 */ /* 0x000ea2000c1e9d00 */
[----:B------:R-:W-:-:S03]  /*0680*/  @!P3 PLOP3.LUT P0, PT, PT, PT, PT, 0x80, 0x8 ;  /* 0x000000000008b81c */ /* 0x000fc60003f0f070 */
[----:B---3--:R1:W-:Y:S04]  /*0690*/  @!P1 STS.128 [R41], R4 ;  /* 0x0000000429009388 */ /* 0x0083e80000000c00 */
[----:B--2---:R1:W-:Y:S06]  /*06a0*/  @!P3 STS.128 [R41+0x800], R8 ;  /* 0x000800082900b388 */ /* 0x0043ec0000000c00 */
.L_x_2:
[----:B------:R-:W-:Y:S05]  /*06b0*/  BSYNC.RECONVERGENT B0 ;  /* 0x0000000000007941 */ /* 0x000fea0003800200 */
.L_x_1:
[----:B------:R-:W-:Y:S04]  /*06c0*/  BSSY.RECONVERGENT B0, `(.L_x_3) ;  /* 0x000001f000007945 */ /* 0x000fe80003800200 */
[----:B------:R-:W-:Y:S05]  /*06d0*/  @P4 BRA `(.L_x_4) ;  /* 0x0000000000744947 */ /* 0x000fea0003800000 */
[----:B01----:R-:W-:Y:S02]  /*06e0*/  IABS R7, R44 ;  /* 0x0000002c00077213 */ /* 0x003fe40000000000 */
[----:B------:R-:W-:Y:S02]  /*06f0*/  IABS R8, UR38 ;  /* 0x0000002600087c13 */ /* 0x000fe40008000000 */
[----:B------:R-:W0:Y:S01]  /*0700*/  I2F.RP R0, R7 ;  /* 0x0000000700007306 */ /* 0x000e220000209400 */
[----:B------:R-:W-:-:S07]  /*0710*/  LEA.HI.SX32 R3, R3, R2, 0x1d ;  /* 0x0000000203037211 */ /* 0x000fce00078feaff */
[----:B0-----:R-:W0:Y:S02]  /*0720*/  MUFU.RCP R0, R0 ;  /* 0x0000000000007308 */ /* 0x001e240000001000 */
[----:B0-----:R-:W-:-:S06]  /*0730*/  VIADD R4, R0, 0xffffffe ;  /* 0x0ffffffe00047836 */ /* 0x001fcc0000000000 */
[----:B------:R0:W1:Y:S02]  /*0740*/  F2I.FTZ.U32.TRUNC.NTZ R5, R4 ;  /* 0x0000000400057305 */ /* 0x000064000021f000 */
[----:B0-----:R-:W-:Y:S02]  /*0750*/  IMAD.MOV.U32 R4, RZ, RZ, RZ ;  /* 0x000000ffff047224 */ /* 0x001fe400078e00ff */
[----:B-1----:R-:W-:-:S04]  /*0760*/  IMAD.MOV R6, RZ, RZ, -R5 ;  /* 0x000000ffff067224 */ /* 0x002fc800078e0a05 */
[----:B------:R-:W-:-:S04]  /*0770*/  IMAD R9, R6, R7, RZ ;  /* 0x0000000706097224 */ /* 0x000fc800078e02ff */
[----:B------:R-:W-:-:S06]  /*0780*/  IMAD.HI.U32 R5, R5, R9, R4 ;  /* 0x0000000905057227 */ /* 0x000fcc00078e0004 */
[----:B------:R-:W-:Y:S02]  /*0790*/  IMAD.HI.U32 R6, R5, R8, RZ ;  /* 0x0000000805067227 */ /* 0x000fe400078e00ff */
[----:B------:R-:W0:Y:S02]  /*07a0*/  LDC.64 R4, c[0x0][0x398] ;  /* 0x0000e600ff047b82 */ /* 0x000e240000000a00 */
[----:B------:R-:W-:-:S04]  /*07b0*/  IMAD.MOV R0, RZ, RZ, -R6 ;  /* 0x000000ffff007224 */ /* 0x000fc800078e0a06 */
[----:B------:R-:W-:-:S05]  /*07c0*/  IMAD R0, R7, R0, R8 ;  /* 0x0000000007007224 */ /* 0x000fca00078e0208 */
[----:B------:R-:W-:-:S13]  /*07d0*/  ISETP.GT.U32.AND P3, PT, R7, R0, PT ;  /* 0x000000000700720c */ /* 0x000fda0003f64070 */
[----:B------:R-:W-:Y:S02]  /*07e0*/  @!P3 IMAD.IADD R0, R0, 0x1, -R7 ;  /* 0x000000010000b824 */ /* 0x000fe400078e0a07 */
[----:B------:R-:W-:Y:S01]  /*07f0*/  @!P3 VIADD R6, R6, 0x1 ;  /* 0x000000010606b836 */ /* 0x000fe20000000000 */
[----:B------:R-:W-:Y:S02]  /*0800*/  ISETP.NE.AND P3, PT, R44, RZ, PT ;  /* 0x000000ff2c00720c */ /* 0x000fe40003f65270 */
[----:B------:R-:W-:Y:S02]  /*0810*/  ISETP.GE.U32.AND P1, PT, R0, R7, PT ;  /* 0x000000070000720c */ /* 0x000fe40003f26070 */
[----:B------:R-:W-:-:S04]  /*0820*/  LOP3.LUT R0, R44, UR38, RZ, 0x3c, !PT ;  /* 0x000000262c007c12 */ /* 0x000fc8000f8e3cff */
[----:B------:R-:W-:-:S07]  /*0830*/  ISETP.GE.AND P4, PT, R0, RZ, PT ;  /* 0x000000ff0000720c */ /* 0x000fce0003f86270 */
[----:B------:R-:W-:-:S06]  /*0840*/  @P1 VIADD R6, R6, 0x1 ;  /* 0x0000000106061836 */ /* 0x000fcc0000000000 */
[----:B------:R-:W-:Y:S01]  /*0850*/  @!P4 IMAD.MOV R6, RZ, RZ, -R6 ;  /* 0x000000ffff06c224 */ /* 0x000fe200078e0a06 */
[----:B------:R-:W-:-:S05]  /*0860*/  @!P3 LOP3.LUT R6, RZ, R44, RZ, 0x33, !PT ;  /* 0x0000002cff06b212 */ /* 0x000fca00078e33ff */
[----:B------:R-:W-:-:S04]  /*0870*/  IMAD R3, R6, UR42, R3 ;  /* 0x0000002a06037c24 */ /* 0x000fc8000f8e0203 */
[----:B0-----:R-:W-:-:S06]  /*0880*/  IMAD.WIDE R4, R3, 0x10, R4 ;  /* 0x0000001003047825 */ /* 0x001fcc00078e0204 */
[----:B------:R-:W2:Y:S04]  /*0890*/  LDG.E.128.CONSTANT R4, desc[UR36][R4.64] ;  /* 0x0000002404047981 */ /* 0x000ea8000c1e9d00 */
[----:B--2---:R2:W-:Y:S02]  /*08a0*/  STS.128 [R41+0xa00], R4 ;  /* 0x000a000429007388 */ /* 0x0045e40000000c00 */
.L_x_4:
[----:B------:R-:W-:Y:S05]  /*08b0*/  BSYNC.RECONVERGENT B0 ;  /* 0x0000000000007941 */ /* 0x000fea0003800200 */
.L_x_3:
[----:B------:R-:W-:Y:S06]  /*08c0*/  BAR.SYNC.DEFER_BLOCKING 0x0 ;  /* 0x0000000000007b1d */ /* 0x000fec0000010000 */
[----:B------:R-:W-:Y:S05]  /*08d0*/  @P2 BRA `(.L_x_5) ;  /* 0x0000000400fc2947 */ /* 0x000fea0003800000 */
[----:B------:R-:W3:Y:S01]  /*08e0*/  LDS.128 R24, [R38+0x800] ;  /* 0x0008000026187984 */ /* 0x000ee20000000c00 */
[----:B0-----:R-:W-:Y:S01]  /*08f0*/  ISETP.NE.AND P1, PT, R44, -0x1, PT ;  /* 0xffffffff2c00780c */ /* 0x001fe20003f25270 */
[----:B------:R-:W-:Y:S01]  /*0900*/  IMAD.MOV.U32 R3, RZ, RZ, 0x64006400 ;  /* 0x64006400ff037424 */ /* 0x000fe200078e00ff */
[----:B------:R-:W-:Y:S05]  /*0910*/  WARPSYNC.ALL ;  /* 0x0000000000007948 */ /* 0x000fea0003800000 */
[----:B------:R-:W-:Y:S01]  /*0920*/  P2R R0, PR, RZ, 0x2 ;  /* 0x00000002ff007803 */ /* 0x000fe20000000000 */
[----:B-12---:R-:W-:Y:S01]  /*0930*/  IMAD.MOV.U32 R4, RZ, RZ, 0x2c00 ;  /* 0x00002c00ff047424 */ /* 0x006fe200078e00ff */
[----:B------:R-:W-:Y:S01]  /*0940*/  ISETP.EQ.AND P0, PT, R16, 0x1, P0 ;  /* 0x000000011000780c */ /* 0x000fe20000702270 */
[----:B------:R0:W1:Y:S03]  /*0950*/  LDSM.16.M88.4 R32, [R40] ;  /* 0x000000002820783b */ /* 0x0000660000000200 */
[----:B------:R-:W-:Y:S01]  /*0960*/  ISETP.NE.OR P0, PT, RZ, UR38, !P0 ;  /* 0x00000026ff007c0c */ /* 0x000fe2000c705670 */
[----:B------:R0:W2:Y:S01]  /*0970*/  @P1 LDS.128 R28, [R39+UR40+0xa00] ;  /* 0x000a0028271c1984 */ /* 0x0000a20008000c00 */
[----:B---3--:R-:W-:-:S02]  /*0980*/  SHF.R.S32.HI R0, RZ, 0x8, R24 ;  /* 0x00000008ff007819 */ /* 0x008fc40000011418 */
[--C-:B------:R-:W-:Y:S02]  /*0990*/  LOP3.LUT R19, R24, 0xf000f0, R3.reuse, 0xea, !PT ;  /* 0x00f000f018137812 */ /* 0x100fe400078eea03 */
[--C-:B------:R-:W-:Y:S02]  /*09a0*/  LOP3.LUT R23, R0, 0xf000f0, R3.reuse, 0xea, !PT ;  /* 0x00f000f000177812 */ /* 0x100fe400078eea03 */
[--C-:B------:R-:W-:Y:S01]  /*09b0*/  LOP3.LUT R18, R24, 0xf000f, R3.reuse, 0xea, !PT ;  /* 0x000f000f18127812 */ /* 0x100fe200078eea03 */
[-C--:B------:R-:W-:Y:S01]  /*09c0*/  HFMA2 R19, R19, R4.reuse.H0_H0, -72, -72 ;  /* 0xd480d48013137431 */ /* 0x080fe20000040004 */
[----:B------:R-:W-:Y:S01]  /*09d0*/  LOP3.LUT R22, R0, 0xf000f, R3, 0xea, !PT ;  /* 0x000f000f00167812 */ /* 0x000fe200078eea03 */
[----:B------:R-:W-:Y:S02]  /*09e0*/  HFMA2 R23, R23, R4.H0_H0, -72, -72 ;  /* 0xd480d48017177431 */ /* 0x000fe40000040004 */
[----:B------:R-:W-:Y:S02]  /*09f0*/  HADD2 R18, R18, -1032, -1032 ;  /* 0xe408e40812127430 */ /* 0x000fe40000000000 */
[----:B------:R-:W-:Y:S01]  /*0a00*/  HADD2 R22, R22, -1032, -1032 ;  /* 0xe408e40816167430 */ /* 0x000fe20000000000 */
[----:B01----:R-:W-:Y:S06]  /*0a10*/  @!P1 BRA `(.L_x_6) ;  /* 0x0000000000109947 */ /* 0x003fec0003800000 */
[-C--:B--2---:R-:W-:Y:S02]  /*0a20*/  HMUL2 R18, R18, R28.reuse.H0_H0 ;  /* 0x2000001c12127232 */ /* 0x084fe40000000000 */
[-C--:B------:R-:W-:Y:S02]  /*0a30*/  HMUL2 R19, R19, R28.reuse.H0_H0 ;  /* 0x2000001c13137232 */ /* 0x080fe40000000000 */
[-C--:B------:R-:W-:Y:S02]  /*0a40*/  HMUL2 R22, R22, R28.reuse.H1_H1 ;  /* 0x3000001c16167232 */ /* 0x080fe40000000000 */
[----:B------:R-:W-:-:S07]  /*0a50*/  HMUL2 R23, R23, R28.H1_H1 ;  /* 0x3000001c17177232 */ /* 0x000fce0000000000 */
.L_x_6:
[----:B------:R-:W-:Y:S04]  /*0a60*/  BSSY.RECONVERGENT B6, `(.L_x_7) ;  /* 0x0000020000067945 */ /* 0x000fe80003800200 */
[----:B------:R-:W-:Y:S05]  /*0a70*/  @P0 BRA `(.L_x_8) ;  /* 0x0000000000780947 */ /* 0x000fea0003800000 */
[--C-:B------:R-:W-:Y:S01]  /*0a80*/  HADD2.F32 R8, -RZ, R19.reuse.H1_H1 ;  /* 0x30000013ff087230 */ /* 0x100fe20000004100 */
[----:B------:R-:W-:Y:S01]  /*0a90*/  MOV R3, 0x0 ;  /* 0x0000000000037802 */ /* 0x000fe20000000f00 */
[----:B--2---:R-:W-:Y:S01]  /*0aa0*/  HADD2.F32 R10, -RZ, R28.H0_H0 ;  /* 0x2000001cff0a7230 */ /* 0x004fe20000004100 */
[----:B------:R-:W0:Y:S01]  /*0ab0*/  LDCU.64 UR6, c[0x4][0x8] ;  /* 0x01000100ff0677ac */ /* 0x000e220008000a00 */
[--C-:B------:R-:W-:Y:S02]  /*0ac0*/  HADD2.F32 R12, -RZ, R18.reuse.H0_H0 ;  /* 0x20000012ff0c7230 */ /* 0x100fe40000004100 */
[----:B------:R-:W-:Y:S01]  /*0ad0*/  HADD2.F32 R4, -RZ, R18.H1_H1 ;  /* 0x30000012ff047230 */ /* 0x000fe20000004100 */
[----:B------:R-:W-:Y:S01]  /*0ae0*/  F2F.F64.F32 R8, R8 ;  /* 0x0000000800087310 */ /* 0x000fe20000201800 */
[----:B------:R-:W-:Y:S01]  /*0af0*/  HADD2.F32 R6, -RZ, R19.H0_H0 ;  /* 0x20000013ff067230 */ /* 0x000fe20000004100 */
[----:B------:R-:W-:Y:S01]  /*0b00*/  UIADD3 UR4, UP0, UPT, UR43, 0x200, URZ ;  /* 0x000002002b047890 */ /* 0x000fe2000ff1e0ff */
[----:B------:R-:W-:-:S03]  /*0b10*/  HADD2.F32 R0, -RZ, R28.H1_H1 ;  /* 0x3000001cff007230 */ /* 0x000fc60000004100 */
[----:B------:R-:W-:Y:S02]  /*0b20*/  UIADD3.X UR5, UPT, UPT, URZ, UR44, URZ, UP0, !UPT ;  /* 0x0000002cff057290 */ /* 0x000fe400087fe4ff */
[----:B------:R-:W1:Y:S08]  /*0b30*/  F2F.F64.F32 R10, R10 ;  /* 0x0000000a000a7310 */ /* 0x000e700000201800 */
[----:B------:R-:W2:Y:S01]  /*0b40*/  F2F.F64.F32 R12, R12 ;  /* 0x0000000c000c7310 */ /* 0x000ea20000201800 */
[----:B-1----:R1:W-:Y:S07]  /*0b50*/  STL.128 [R1+0x220], R8 ;  /* 0x0002200801007387 */ /* 0x0023ee0000100c00 */
[----:B------:R-:W-:Y:S01]  /*0b60*/  F2F.F64.F32 R4, R4 ;  /* 0x0000000400047310 */ /* 0x000fe20000201800 */
[----:B--2---:R-:W-:Y:S07]  /*0b70*/  STL.64 [R1+0x208], R12 ;  /* 0x0002080c01007387 */ /* 0x004fee0000100a00 */
[----:B------:R-:W2:Y:S01]  /*0b80*/  F2F.F64.F32 R6, R6 ;  /* 0x0000000600067310 */ /* 0x000ea20000201800 */
[----:B-1----:R1:W3:Y:S01]  /*0b90*/  LDC.64 R8, c[0x4][R3] ;  /* 0x0100000003087b82 */ /* 0x0022e20000000a00 */
[----:B--2---:R2:W-:Y:S06]  /*0ba0*/  STL.128 [R1+0x210], R4 ;  /* 0x0002100401007387 */ /* 0x0045ec0000100c00 */
[----:B--2---:R-:W2:Y:S01]  /*0bb0*/  F2F.F64.F32 R4, R0 ;  /* 0x0000000000047310 */ /* 0x004ea20000201800 */
[----:B------:R-:W-:Y:S01]  /*0bc0*/  LOP3.LUT R7, R2, 0x1f, RZ, 0xc0, !PT ;  /* 0x0000001f02077812 */ /* 0x000fe200078ec0ff */
[----:B------:R-:W-:-:S05]  /*0bd0*/  IMAD.MOV.U32 R6, RZ, RZ, 0x1 ;  /* 0x00000001ff067424 */ /* 0x000fca00078e00ff */
[----:B------:R4:W-:Y:S04]  /*0be0*/  STL.64 [R1+0x200], R6 ;  /* 0x0002000601007387 */ /* 0x0009e80000100a00 */
[----:B--2---:R0:W-:Y:S01]  /*0bf0*/  STL.64 [R1+0x230], R4 ;  /* 0x0002300401007387 */ /* 0x0041e20000100a00 */
[----:B----4-:R-:W-:Y:S02]  /*0c00*/  IMAD.U32 R6, RZ, RZ, UR4 ;  /* 0x00000004ff067e24 */ /* 0x010fe4000f8e00ff */
[----:B------:R-:W-:Y:S02]  /*0c10*/  IMAD.U32 R7, RZ, RZ, UR5 ;  /* 0x00000005ff077e24 */ /* 0x000fe4000f8e00ff */
[----:B0-----:R-:W-:Y:S02]  /*0c20*/  IMAD.U32 R4, RZ, RZ, UR6 ;  /* 0x00000006ff047e24 */ /* 0x001fe4000f8e00ff */
[----:B-1-3--:R-:W-:-:S07]  /*0c30*/  IMAD.U32 R5, RZ, RZ, UR7 ;  /* 0x00000007ff057e24 */ /* 0x00afce000f8e00ff */
[----:B------:R-:W-:-:S07]  /*0c40*/  LEPC R20, `(.L_x_8) ;  /* 0x000000001014794e */ /* 0x000fce0000000000 */
[----:B------:R-:W-:Y:S05]  /*0c50*/  CALL.ABS.NOINC R8 ;  /* 0x0000000008007343 */ /* 0x000fea0003c00000 */
.L_x_8:
[----:B------:R-:W-:Y:S05]  /*0c60*/  BSYNC.RECONVERGENT B6 ;  /* 0x0000000000067941 */ /* 0x000fea0003800200 */
.L_x_7:
[----:B------:R-:W3:Y:S04]  /*0c70*/  LDL.128 R8, [R42] ;  /* 0x000000002a087983 */ /* 0x000ee80000100c00 */
[----:B------:R-:W4:Y:S01]  /*0c80*/  LDL.128 R4, [R42+0x10] ;  /* 0x000010002a047983 */ /* 0x000f220000100c00 */
[----:B------:R-:W-:Y:S05]  /*0c90*/  WARPSYNC.ALL ;  /* 0x0000000000007948 */ /* 0x000fea0003800000 */
[----:B------:R-:W5:Y:S01]  /*0ca0*/  LDL.128 R12, [R42+0x30] ;  /* 0x000030002a0c7983 */ /* 0x000f620000100c00 */
[----:B------:R-:W-:Y:S01]  /*0cb0*/  IMAD.MOV.U32 R0, RZ, RZ, 0x64006400 ;  /* 0x64006400ff007424 */ /* 0x000fe200078e00ff */
[----:B------:R-:W-:-:S04]  /*0cc0*/  ISETP.NE.AND P6, PT, R44, -0x1, PT ;  /* 0xffffffff2c00780c */ /* 0x000fc80003fc5270 */
[----:B------:R-:W-:Y:S01]  /*0cd0*/  LOP3.LUT R24, R25, 0xf000f0, R0, 0xea, !PT ;  /* 0x00f000f019187812 */ /* 0x000fe200078eea00 */
[----:B---3--:R-:W-:-:S15]  /*0ce0*/  HMMA.16816.F32 R8, R32, R18, R8 ;  /* 0x000000122008723c */ /* 0x008fde0000001808 */
[----:B------:R-:W-:-:S04]  /*0cf0*/  NOP ;  /* 0x0000000000007918 */ /* 0x000fc80000000000 */
[----:B------:R0:W-:Y:S04]  /*0d00*/  STL.128 [R42], R8 ;  /* 0x000000082a007387 */ /* 0x0001e80000100c00 */
[----:B0-----:R-:W3:Y:S01]  /*0d10*/  LDL.128 R8, [R42+0x20] ;  /* 0x000020002a087983 */ /* 0x001ee20000100c00 */
[----:B----4-:R-:W-:Y:S01]  /*0d20*/  HMMA.16816.F32 R4, R32, R22, R4 ;  /* 0x000000162004723c */ /* 0x010fe20000001804 */
[----:B------:R-:W-:Y:S02]  /*0d30*/  LOP3.LUT R18, R25, 0xf000f, R0, 0xea, !PT ;  /* 0x000f000f19127812 */ /* 0x000fe400078eea00 */
[----:B------:R-:W-:Y:S01]  /*0d40*/  SHF.R.S32.HI R25, RZ, 0x8, R25 ;  /* 0x00000008ff197819 */ /* 0x000fe20000011419 */
[----:B------:R-:W4:Y:S01]  /*0d50*/  LDL.128 R20, [R42+0x40] ;  /* 0x000040002a147983 */ /* 0x000f220000100c00 */
[----:B------:R-:W-:-:S14]  /*0d60*/  IMAD.MOV.U32 R3, RZ, RZ, 0x2c00 ;  /* 0x00002c00ff037424 */ /* 0x000fdc00078e00ff */
[----:B------:R0:W-:Y:S02]  /*0d70*/  STL.128 [R42+0x10], R4 ;  /* 0x000010042a007387 */ /* 0x0001e40000100c00 */
[C-C-:B0-----:R-:W-:Y:S02]  /*0d80*/  LOP3.LUT R4, R25.reuse, 0xf000f, R0.reuse, 0xea, !PT ;  /* 0x000f000f19047812 */ /* 0x141fe400078eea00 */
[----:B------:R-:W-:-:S03]  /*0d90*/  LOP3.LUT R6, R25, 0xf000f0, R0, 0xea, !PT ;  /* 0x00f000f019067812 */ /* 0x000fc600078eea00 */
[----:B------:R-:W-:Y:S02]  /*0da0*/  HADD2 R4, R4, -1032, -1032 ;  /* 0xe408e40804047430 */ /* 0x000fe40000000000 */
[----:B------:R-:W-:Y:S02]  /*0db0*/  HFMA2 R5, R6, R3.H0_H0, -72, -72 ;  /* 0xd480d48006057431 */ /* 0x000fe40000040003 */
[-C--:B--2---:R-:W-:Y:S02]  /*0dc0*/  @P6 HMUL2 R4, R4, R29.reuse.H1_H1 ;  /* 0x3000001d04046232 */ /* 0x084fe40000000000 */
[----:B------:R-:W-:-:S07]  /*0dd0*/  @P6 HMUL2 R5, R5, R29.H1_H1 ;  /* 0x3000001d05056232 */ /* 0x000fce0000000000 */
[----:B-----5:R-:W-:Y:S01]  /*0de0*/  HMMA.16816.F32 R12, R32, R4, R12 ;  /* 0x00000004200c723c */ /* 0x020fe2000000180c */
[----:B------:R-:W2:Y:S01]  /*0df0*/  LDL.128 R4, [R42+0x50] ;  /* 0x000050002a047983 */ /* 0x000ea20000100c00 */
[----:B------:R-:W-:Y:S02]  /*0e00*/  HADD2 R18, R18, -1032, -1032 ;  /* 0xe408e40812127430 */ /* 0x000fe40000000000 */
[----:B------:R-:W-:Y:S02]  /*0e10*/  HFMA2 R19, R24, R3.H0_H0, -72, -72 ;  /* 0xd480d48018137431 */ /* 0x000fe40000040003 */
[-C--:B------:R-:W-:Y:S02]  /*0e20*/  @P6 HMUL2 R18, R18, R29.reuse.H0_H0 ;  /* 0x2000001d12126232 */ /* 0x080fe40000000000 */
[----:B------:R-:W-:-:S11]  /*0e30*/  @P6 HMUL2 R19, R19, R29.H0_H0 ;  /* 0x2000001d13136232 */ /* 0x000fd60000000000 */
[----:B------:R0:W-:Y:S04]  /*0e40*/  STL.128 [R42+0x30], R12 ;  /* 0x0000300c2a007387 */ /* 0x0001e80000100c00 */
[----:B0-----:R-:W5:Y:S01]  /*0e50*/  LDL.128 R12, [R42+0x60] ;  /* 0x000060002a0c7983 */ /* 0x001f620000100c00 */
[----:B---3--:R-:W-:-:S15]  /*0e60*/  HMMA.16816.F32 R8, R32, R18, R8 ;  /* 0x000000122008723c */ /* 0x008fde0000001808 */
[----:B------:R-:W-:-:S04]  /*0e70*/  NOP ;  /* 0x0000000000007918 */ /* 0x000fc80000000000 */
[----:B------:R0:W-:Y:S04]  /*0e80*/  STL.128 [R42+0x20], R8 ;  /* 0x000020082a007387 */ /* 0x0001e80000100c00 */
[----:B0-----:R-:W3:Y:S01]  /*0e90*/  LDL.128 R8, [R42+0x70] ;  /* 0x000070002a087983 */ /* 0x001ee20000100c00 */
[C-C-:B------:R-:W-:Y:S02]  /*0ea0*/  LOP3.LUT R18, R26.reuse, 0xf000f, R0.reuse, 0xea, !PT ;  /* 0x000f000f1a127812 */ /* 0x140fe400078eea00 */
[----:B------:R-:W-:-:S03]  /*0eb0*/  LOP3.LUT R24, R26, 0xf000f0, R0, 0xea, !PT ;  /* 0x00f000f01a187812 */ /* 0x000fc600078eea00 */
[----:B------:R-:W-:Y:S02]  /*0ec0*/  HADD2 R18, R18, -1032, -1032 ;  /* 0xe408e40812127430 */ /* 0x000fe40000000000 */
[----:B------:R-:W-:Y:S02]  /*0ed0*/  HFMA2 R19, R24, R3.H0_H0, -72, -72 ;  /* 0xd480d48018137431 */ /* 0x000fe40000040003 */
[-C--:B------:R-:W-:Y:S02]  /*0ee0*/  @P6 HMUL2 R18, R18, R30.reuse.H0_H0 ;  /* 0x2000001e12126232 */ /* 0x080fe40000000000 */
[----:B------:R-:W-:-:S07]  /*0ef0*/  @P6 HMUL2 R19, R19, R30.H0_H0 ;  /* 0x2000001e13136232 */ /* 0x000fce0000000000 */
[----:B----4-:R-:W-:Y:S01]  /*0f00*/  HMMA.16816.F32 R20, R32, R18, R20 ;  /* 0x000000122014723c */ /* 0x010fe20000001814 */
[----:B------:R-:W-:-:S04]  /*0f10*/  SHF.R.S32.HI R19, RZ, 0x8, R26 ;  /* 0x00000008ff137819 */ /* 0x000fc8000001141a */
[C-C-:B------:R-:W-:Y:S02]  /*0f20*/  LOP3.LUT R18, R19.reuse, 0xf000f, R0.reuse, 0xea, !PT ;  /* 0x000f000f13127812 */ /* 0x140fe400078eea00 */
[----:B------:R-:W-:-:S03]  /*0f30*/  LOP3.LUT R24, R19, 0xf000f0, R0, 0xea, !PT ;  /* 0x00f000f013187812 */ /* 0x000fc600078eea00 */
[----:B------:R-:W-:Y:S02]  /*0f40*/  HADD2 R18, R18, -1032, -1032 ;  /* 0xe408e40812127430 */ /* 0x000fe40000000000 */
[----:B------:R-:W-:Y:S02]  /*0f50*/  HFMA2 R19, R24, R3.H0_H0, -72, -72 ;  /* 0xd480d48018137431 */ /* 0x000fe40000040003 */
[-C--:B------:R-:W-:Y:S02]  /*0f60*/  @P6 HMUL2 R18, R18, R30.reuse.H1_H1 ;  /* 0x3000001e12126232 */ /* 0x080fe40000000000 */
[----:B------:R-:W-:-:S03]  /*0f70*/  @P6 HMUL2 R19, R19, R30.H1_H1 ;  /* 0x3000001e13136232 */ /* 0x000fc60000000000 */
[----:B------:R0:W-:Y:S04]  /*0f80*/  STL.128 [R42+0x40], R20 ;  /* 0x000040142a007387 */ /* 0x0001e80000100c00 */
[----:B--2---:R-:W-:Y:S01]  /*0f90*/  HMMA.16816.F32 R4, R32, R18, R4 ;  /* 0x000000122004723c */ /* 0x004fe20000001804 */
[----:B------:R-:W-:-:S05]  /*0fa0*/  LOP3.LUT R18, R27, 0xf000f, R0, 0xea, !PT ;  /* 0x000f000f1b127812 */ /* 0x000fca00078eea00 */
[----:B------:R-:W-:Y:S01]  /*0fb0*/  HADD2 R18, R18, -1032, -1032 ;  /* 0xe408e40812127430 */ /* 0x000fe20000000000 */
[----:B0-----:R-:W-:-:S03]  /*0fc0*/  LOP3.LUT R20, R27, 0xf000f0, R0, 0xea, !PT ;  /* 0x00f000f01b147812 */ /* 0x001fc600078eea00 */
[----:B------:R-:W-:Y:S02]  /*0fd0*/  @P6 HMUL2 R18, R18, R31.H0_H0 ;  /* 0x2000001f12126232 */ /* 0x000fe40000000000 */
[----:B------:R-:W-:-:S04]  /*0fe0*/  HFMA2 R19, R20, R3.H0_H0, -72, -72 ;  /* 0xd480d48014137431 */ /* 0x000fc80000040003 */
[----:B------:R-:W-:Y:S01]  /*0ff0*/  @P6 HMUL2 R19, R19, R31.H0_H0 ;  /* 0x2000001f13136232 */ /* 0x000fe20000000000 */
[----:B------:R-:W-:-:S04]  /*1000*/  SHF.R.S32.HI R27, RZ, 0x8, R27 ;  /* 0x00000008ff1b7819 */ /* 0x000fc8000001141b */
[C-C-:B------:R-:W-:Y:S02]  /*1010*/  LOP3.LUT R20, R27.reuse, 0xf000f0, R0.reuse, 0xea, !PT ;  /* 0x00f000f01b147812 */ /* 0x140fe400078eea00 */
[----:B-----5:R-:W-:Y:S01]  /*1020*/  HMMA.16816.F32 R12, R32, R18, R12 ;  /* 0x00000012200c723c */ /* 0x020fe2000000180c */
[----:B------:R-:W-:Y:S02]  /*1030*/  LOP3.LUT R18, R27, 0xf000f, R0, 0xea, !PT ;  /* 0x000f000f1b127812 */ /* 0x000fe400078eea00 */
[----:B------:R-:W-:-:S03]  /*1040*/  HFMA2 R19, R20, R3.H0_H0, -72, -72 ;  /* 0xd480d48014137431 */ /* 0x000fc60000040003 */
[----:B------:R-:W-:Y:S02]  /*1050*/  HADD2 R18, R18, -1032, -1032 ;  /* 0xe408e40812127430 */ /* 0x000fe40000000000 */
[-C--:B------:R-:W-:Y:S02]  /*1060*/  @P6 HMUL2 R19, R19, R31.reuse.H1_H1 ;  /* 0x3000001f13136232 */ /* 0x080fe40000000000 */
[----:B------:R-:W-:Y:S01]  /*1070*/  @P6 HMUL2 R18, R18, R31.H1_H1 ;  /* 0x3000001f12126232 */ /* 0x000fe20000000000 */
[----:B------:R4:W-:Y:S08]  /*1080*/  STL.128 [R42+0x50], R4 ;  /* 0x000050042a007387 */ /* 0x0009f00000100c00 */
[----:B------:R4:W-:Y:S01]  /*1090*/  STL.128 [R42+0x60], R12 ;  /* 0x0000600c2a007387 */ /* 0x0009e20000100c00 */
[----:B---3--:R-:W-:-:S15]  /*10a0*/  HMMA.16816.F32 R8, R32, R18, R8 ;  /* 0x000000122008723c */ /* 0x008fde0000001808 */
[----:B------:R-:W-:-:S04]  /*10b0*/  NOP ;  /* 0x0000000000007918 */ /* 0x000fc80000000000 */
[----:B------:R4:W-:Y:S02]  /*10c0*/  STL.128 [R42+0x70], R8 ;  /* 0x000070082a007387 */ /* 0x0009e40000100c00 */
.L_x_5:
[----:B------:R-:W-:Y:S05]  /*10d0*/  WARPSYNC.ALL ;  /* 0x0000000000007948 */ /* 0x000fea0003800000 */
[----:B------:R-:W-:Y:S01]  /*10e0*/  BAR.SYNC.DEFER_BLOCKING 0x0 ;  /* 0x0000000000007b1d */ /* 0x000fe20000010000 */
[----:B------:R-:W-:Y:S01]  /*10f0*/  UIADD3 UR38, UPT, UPT, UR38, 0x10, URZ ;  /* 0x0000001026267890 */ /* 0x000fe2000fffe0ff */
[----:B------:R-:W-:Y:S02]  /*1100*/  IMAD.U32 R0, RZ, RZ, UR41 ;  /* 0x00000029ff007e24 */ /* 0x000fe4000f8e00ff */
[----:B------:R-:W-:Y:S01]  /*1110*/  VIADD R36, R36, 0x2 ;  /* 0x0000000224247836 */ /* 0x000fe20000000000 */
[----:B------:R-:W-:Y:S01]  /*1120*/  UISETP.GE.AND UP0, UPT, UR38, UR47, UPT ;  /* 0x0000002f2600728c */ /* 0x000fe2000bf06270 */
[----:B------:R-:W-:-:S02]  /*1130*/  IMAD R17, R0, 0x20, R17 ;  /* 0x0000002000117824 */ /* 0x000fc400078e0211 */
[----:B------:R-:W-:-:S06]  /*1140*/  VIADD R37, R37, 0x10 ;  /* 0x0000001025257836 */ /* 0x000fcc0000000000 */
[----:B------:R-:W-:Y:S05]  /*1150*/  BRA.U !UP0, `(.L_x_9) ;  /* 0xfffffff108f87547 */ /* 0x000fea000b83ffff */
.L_x_0:
[----:B------:R-:W-:-:S13]  /*1160*/  ISETP.GT.U32.AND P0, PT, R2, 0x7f, PT ;  /* 0x0000007f0200780c */ /* 0x000fda0003f04070 */
[----:B------:R-:W-:Y:S05]  /*1170*/  @P0 EXIT ;  /* 0x000000000000094d */ /* 0x000fea0003800000 */
[----:B-12-4-:R-:W1:Y:S01]  /*1180*/  LDC.64 R4, c[0x0][0x3a0] ;  /* 0x0000e800ff047b82 */ /* 0x016e620000000a00 */
[----:B------:R-:W-:Y:S01]  /*1190*/  IMAD.SHL.U32 R0, R2, 0x2, RZ ;  /* 0x0000000202007824 */ /* 0x000fe200078e00ff */
[----:B------:R-:W-:Y:S01]  /*11a0*/  SHF.R.U32.HI R7, RZ, 0x5, R2 ;  /* 0x00000005ff077819 */ /* 0x000fe20000011602 */
[----:B------:R-:W-:Y:S01]  /*11b0*/  IMAD.SHL.U32 R3, R16, 0x40, RZ ;  /* 0x0000004010037824 */ /* 0x000fe200078e00ff */
[----:B------:R-:W-:Y:S01]  /*11c0*/  LOP3.LUT R6, R2, 0x1f, RZ, 0xc0, !PT ;  /* 0x0000001f02067812 */ /* 0x000fe200078ec0ff */
[----:B------:R-:W2:Y:S01]  /*11d0*/  LDCU.64 UR4, c[0x0][0x390] ;  /* 0x00007200ff0477ac */ /* 0x000ea20008000a00 */
[----:B------:R-:W-:Y:S02]  /*11e0*/  LOP3.LUT R0, R0, 0x6, RZ, 0xc0, !PT ;  /* 0x0000000600007812 */ /* 0x000fe400078ec0ff */
[----:B------:R-:W-:-:S03]  /*11f0*/  LEA R7, R7, UR39, 0x4 ;  /* 0x0000002707077c11 */ /* 0x000fc6000f8e20ff */
[----:B------:R-:W-:Y:S01]  /*1200*/  IMAD.IADD R0, R3, 0x1, R0 ;  /* 0x0000000103007824 */ /* 0x000fe200078e0200 */
[----:B------:R-:W-:-:S03]  /*1210*/  LEA.HI R7, R6, R7, RZ, 0x1e ;  /* 0x0000000706077211 */ /* 0x000fc600078ff0ff */
[----:B------:R-:W-:-:S05]  /*1220*/  VIADD R2, R0, 0x1 ;  /* 0x0000000100027836 */ /* 0x000fca0000000000 */
[----:B-1----:R-:W-:-:S04]  /*1230*/  ISETP.GE.AND P3, PT, R2, R5, PT ;  /* 0x000000050200720c */ /* 0x002fc80003f66270 */
[----:B------:R-:W-:-:S13]  /*1240*/  ISETP.GE.OR P5, PT, R7, R4, P3 ;  /* 0x000000040700720c */ /* 0x000fda0001fa6670 */
[----:B------:R-:W3:Y:S01]  /*1250*/  @!P5 LDL.64 R14, [R42] ;  /* 0x000000002a0ed983 */ /* 0x000ee20000100a00 */
[----:B------:R-:W-:Y:S01]  /*1260*/  VIADD R3, R7, 0x8 ;  /* 0x0000000807037836 */ /* 0x000fe20000000000 */
[----:B------:R-:W1:Y:S01]  /*1270*/  @!P5 LDC.64 R20, c[0x0][0x390] ;  /* 0x0000e400ff14db82 */ /* 0x000e620000000a00 */
[----:B------:R-:W-:-:S03]  /*1280*/  VIADD R2, R0, 0x9 ;  /* 0x0000000900027836 */ /* 0x000fc60000000000 */
[----:B------:R-:W-:Y:S02]  /*1290*/  ISETP.GE.OR P3, PT, R3, R4, P3 ;  /* 0x000000040300720c */ /* 0x000fe40001f66670 */
[----:B------:R-:W-:-:S04]  /*12a0*/  ISETP.GE.AND P2, PT, R2, R5, PT ;  /* 0x000000050200720c */ /* 0x000fc80003f46270 */
[----:B------:R-:W-:-:S07]  /*12b0*/  ISETP.GE.OR P4, PT, R7, R4, P2 ;  /* 0x000000040700720c */ /* 0x000fce0001786670 */
[----:B------:R-:W4:Y:S01]  /*12c0*/  @!P3 LDL.64 R10, [R42+0x8] ;  /* 0x000008002a0ab983 */ /* 0x000f220000100a00 */
[C---:B------:R-:W-:Y:S02]  /*12d0*/  VIADD R2, R0.reuse, 0x11 ;  /* 0x0000001100027836 */ /* 0x040fe40000000000 */
[-C--:B------:R-:W-:Y:S01]  /*12e0*/  IMAD R25, R7, R5.reuse, RZ ;  /* 0x0000000507197224 */ /* 0x080fe200078e02ff */
[-C--:B------:R-:W-:Y:S02]  /*12f0*/  ISETP.GE.OR P2, PT, R3, R4.reuse, P2 ;  /* 0x000000040300720c */ /* 0x080fe40001746670 */
[----:B------:R-:W5:Y:S01]  /*1300*/  @!P4 LDL.64 R8, [R42+0x10] ;  /* 0x000010002a08c983 */ /* 0x000f620000100a00 */
[----:B------:R-:W-:Y:S01]  /*1310*/  @!P5 IMAD.IADD R13, R0, 0x1, R25 ;  /* 0x00000001000dd824 */ /* 0x000fe200078e0219 */
[----:B------:R-:W-:Y:S01]  /*1320*/  ISETP.GE.AND P1, PT, R2, R5, PT ;  /* 0x000000050200720c */ /* 0x000fe20003f26270 */
[----:B------:R-:W-:Y:S02]  /*1330*/  VIADD R6, R0, 0x19 ;  /* 0x0000001900067836 */ /* 0x000fe40000000000 */
[----:B-1----:R-:W-:Y:S01]  /*1340*/  @!P5 IMAD.WIDE R20, R13, 0x2, R20 ;  /* 0x000000020d14d825 */ /* 0x002fe200078e0214 */
[----:B------:R-:W-:-:S02]  /*1350*/  ISETP.GE.OR P6, PT, R7, R4, P1 ;  /* 0x000000040700720c */ /* 0x000fc40000fc6670 */
[----:B------:R-:W-:Y:S02]  /*1360*/  ISETP.GE.AND P0, PT, R6, R5, PT ;  /* 0x000000050600720c */ /* 0x000fe40003f06270 */
[----:B------:R-:W-:-:S09]  /*1370*/  ISETP.GE.OR P1, PT, R3, R4, P1 ;  /* 0x000000040300720c */ /* 0x000fd20000f26670 */
[----:B------:R-:W2:Y:S04]  /*1380*/  @!P6 LDL.64 R16, [R42+0x20] ;  /* 0x000020002a10e983 */ /* 0x000ea80000100a00 */
[----:B------:R-:W2:Y:S01]  /*1390*/  @!P1 LDL.64 R18, [R42+0x28] ;  /* 0x000028002a129983 */ /* 0x000ea20000100a00 */
[----:B---3--:R-:W-:Y:S02]  /*13a0*/  @!P5 F2FP.F16.F32.PACK_AB R14, RZ, R14 ;  /* 0x0000000eff0ed23e */ /* 0x008fe400000000ff */
[----:B------:R-:W-:Y:S02]  /*13b0*/  @!P5 F2FP.F16.F32.PACK_AB R2, RZ, R15 ;  /* 0x0000000fff02d23e */ /* 0x000fe400000000ff */
[----:B------:R-:W-:Y:S02]  /*13c0*/  PRMT R23, R14, 0x7610, R23 ;  /* 0x000076100e177816 */ /* 0x000fe40000000017 */
[----:B------:R-:W3:Y:S04]  /*13d0*/  @!P2 LDL.64 R14, [R42+0x18] ;  /* 0x000018002a0ea983 */ /* 0x000ee80000100a00 */
[----:B------:R1:W-:Y:S04]  /*13e0*/  @!P5 STG.E.U16 desc[UR36][R20.64], R23 ;  /* 0x000000171400d986 */ /* 0x0003e8000c101524 */
[----:B------:R0:W-:Y:S01]  /*13f0*/  @!P5 STG.E.U16 desc[UR36][R20.64+0x2], R2 ;  /* 0x000002021400d986 */ /* 0x0001e2000c101524 */
[----:B------:R-:W-:Y:S01]  /*1400*/  ISETP.GE.OR P5, PT, R7, R4, P0 ;  /* 0x000000040700720c */ /* 0x000fe200007a6670 */
[----:B-1----:R-:W1:-:S12]  /*1410*/  @!P3 LDC.64 R22, c[0x0][0x390] ;  /* 0x0000e400ff16bb82 */ /* 0x002e580000000a00 */
[----:B------:R-:W3:Y:S01]  /*1420*/  @!P5 LDL.64 R12, [R42+0x30] ;  /* 0x000030002a0cd983 */ /* 0x000ee20000100a00 */
[----:B------:R-:W-:Y:S01]  /*1430*/  IMAD R27, R5, 0x8, R25 ;  /* 0x00000008051b7824 */ /* 0x000fe200078e0219 */
[----:B----4-:R-:W-:-:S03]  /*1440*/  @!P3 F2FP.F16.F32.PACK_AB R10, RZ, R10 ;  /* 0x0000000aff0ab23e */ /* 0x010fc600000000ff */
[----:B------:R-:W-:Y:S01]  /*1450*/  @!P3 IMAD.IADD R29, R0, 0x1, R27 ;  /* 0x00000001001db824 */ /* 0x000fe200078e021b */
[----:B------:R-:W-:Y:S02]  /*1460*/  @!P3 F2FP.F16.F32.PACK_AB R11, RZ, R11 ;  /* 0x0000000bff0bb23e */ /* 0x000fe400000000ff */
[----:B0-----:R-:W-:Y:S02]  /*1470*/  PRMT R20, R10, 0x7610, R20 ;  /* 0x000076100a147816 */ /* 0x001fe40000000014 */
[----:B------:R-:W-:Y:S01]  /*1480*/  SHF.R.S32.HI R2, RZ, 0x1f, R0 ;  /* 0x0000001fff027819 */ /* 0x000fe20000011400 */
[----:B-1----:R-:W-:-:S05]  /*1490*/  @!P3 IMAD.WIDE R22, R29, 0x2, R22 ;  /* 0x000000021d16b825 */ /* 0x002fca00078e0216 */
[----:B------:R-:W-:Y:S04]  /*14a0*/  @!P3 STG.E.U16 desc[UR36][R22.64], R20 ;  /* 0x000000141600b986 */ /* 0x000fe8000c101524 */
[----:B------:R0:W-:Y:S01]  /*14b0*/  @!P3 STG.E.U16 desc[UR36][R22.64+0x2], R11 ;  /* 0x0000020b1600b986 */ /* 0x0001e2000c101524 */
[----:B------:R-:W-:Y:S02]  /*14c0*/  IADD3 R6, P3, PT, R0, R25, RZ ;  /* 0x0000001900067210 */ /* 0x000fe40007f7e0ff */
[----:B-----5:R-:W-:Y:S02]  /*14d0*/  @!P4 F2FP.F16.F32.PACK_AB R8, RZ, R8 ;  /* 0x00000008ff08c23e */ /* 0x020fe400000000ff */
[----:B------:R-:W-:Y:S02]  /*14e0*/  LEA.HI.X.SX32 R25, R25, R2, 0x1, P3 ;  /* 0x0000000219197211 */ /* 0x000fe400018f0eff */
[----:B--2---:R-:W-:-:S02]  /*14f0*/  LEA R10, P3, R6, UR4, 0x1 ;  /* 0x00000004060a7c11 */ /* 0x004fc4000f8608ff */
[----:B------:R-:W-:Y:S02]  /*1500*/  @!P4 F2FP.F16.F32.PACK_AB R9, RZ, R9 ;  /* 0x00000009ff09c23e */ /* 0x000fe400000000ff */
[----:B------:R-:W-:Y:S02]  /*1510*/  PRMT R21, R8, 0x7610, R21 ;  /* 0x0000761008157816 */ /* 0x000fe40000000015 */
[----:B0-----:R-:W-:Y:S02]  /*1520*/  LEA.HI.X R11, R6, UR5, R25, 0x1, P3 ;  /* 0x00000005060b7c11 */ /* 0x001fe400098f0c19 */
[----:B------:R-:W-:-:S03]  /*1530*/  IADD3 R6, P3, PT, R0, R27, RZ ;  /* 0x0000001b00067210 */ /* 0x000fc60007f7e0ff */
[----:B------:R-:W-:Y:S01]  /*1540*/  @!P4 STG.E.U16 desc[UR36][R10.64+0x10], R21 ;  /* 0x000010150a00c986 */ /* 0x000fe2000c101524 */
[----:B------:R-:W-:Y:S01]  /*1550*/  LEA.HI.X.SX32 R27, R27, R2, 0x1, P3 ;  /* 0x000000021b1b7211 */ /* 0x000fe200018f0eff */
[----:B------:R-:W-:Y:S02]  /*1560*/  VIADD R2, R0, 0x21 ;  /* 0x0000002100027836 */ /* 0x000fe40000000000 */
[----:B------:R0:W-:Y:S01]  /*1570*/  @!P4 STG.E.U16 desc[UR36][R10.64+0x12], R9 ;  /* 0x000012090a00c986 */ /* 0x0001e2000c101524 */
[----:B------:R-:W-:Y:S02]  /*1580*/  LEA R8, P4, R6, UR4, 0x1 ;  /* 0x0000000406087c11 */ /* 0x000fe4000f8808ff */
[----:B------:R-:W-:Y:S01]  /*1590*/  ISETP.GE.AND P3, PT, R2, R5, PT ;  /* 0x000000050200720c */ /* 0x000fe20003f66270 */
[----:B------:R-:W-:Y:S01]  /*15a0*/  VIADD R2, R0, 0x29 ;  /* 0x0000002900027836 */ /* 0x000fe20000000000 */
[----:B0-----:R-:W-:Y:S02]  /*15b0*/  LEA.HI.X R9, R6, UR5, R27, 0x1, P4 ;  /* 0x0000000506097c11 */ /* 0x001fe4000a0f0c1b */
[----:B------:R-:W-:-:S02]  /*15c0*/  @!P6 F2FP.F16.F32.PACK_AB R16, RZ, R16 ;  /* 0x00000010ff10e23e */ /* 0x000fc400000000ff */
[----:B------:R-:W-:Y:S02]  /*15d0*/  @!P6 F2FP.F16.F32.PACK_AB R17, RZ, R17 ;  /* 0x00000011ff11e23e */ /* 0x000fe400000000ff */
[----:B------:R-:W-:Y:S02]  /*15e0*/  @!P1 F2FP.F16.F32.PACK_AB R6, RZ, R19 ;  /* 0x00000013ff06923e */ /* 0x000fe400000000ff */
[-C--:B------:R-:W-:Y:S02]  /*15f0*/  ISETP.GE.OR P0, PT, R3, R4.reuse, P0 ;  /* 0x000000040300720c */ /* 0x080fe40000706670 */
[-C--:B------:R-:W-:Y:S02]  /*1600*/  ISETP.GE.OR P4, PT, R7, R4.reuse, P3 ;  /* 0x000000040700720c */ /* 0x080fe40001f86670 */
[----:B------:R-:W-:-:S09]  /*1610*/  ISETP.GE.OR P3, PT, R3, R4, P3 ;  /* 0x000000040300720c */ /* 0x000fd20001f66670 */
[----:B------:R-:W2:Y:S04]  /*1620*/  @!P0 LDL.64 R20, [R42+0x38] ;  /* 0x000038002a148983 */ /* 0x000ea80000100a00 */
[----:B------:R-:W4:Y:S01]  /*1630*/  @!P3 LDL.64 R24, [R42+0x48] ;  /* 0x000048002a18b983 */ /* 0x000f220000100a00 */
[----:B---3--:R-:W-:Y:S02]  /*1640*/  @!P2 F2FP.F16.F32.PACK_AB R14, RZ, R14 ;  /* 0x0000000eff0ea23e */ /* 0x008fe400000000ff */
[----:B------:R-:W-:-:S03]  /*1650*/  @!P2 F2FP.F16.F32.PACK_AB R15, RZ, R15 ;  /* 0x0000000fff0fa23e */ /* 0x000fc600000000ff */
[----:B------:R0:W-:Y:S04]  /*1660*/  @!P2 STG.E.U16 desc[UR36][R8.64+0x10], R14 ;  /* 0x0000100e0800a986 */ /* 0x0001e8000c101524 */
[----:B------:R-:W-:Y:S01]  /*1670*/  @!P2 STG.E.U16 desc[UR36][R8.64+0x12], R15 ;  /* 0x0000120f0800a986 */ /* 0x000fe2000c101524 */
[----:B------:R-:W-:Y:S02]  /*1680*/  ISETP.GE.AND P2, PT, R2, R5, PT ;  /* 0x000000050200720c */ /* 0x000fe40003f46270 */
[----:B------:R-:W-:Y:S01]  /*1690*/  @!P1 F2FP.F16.F32.PACK_AB R2, RZ, R18 ;  /* 0x00000012ff02923e */ /* 0x000fe200000000ff */
[----:B------:R-:W-:Y:S03]  /*16a0*/  @!P6 STG.E.U16 desc[UR36][R10.64+0x20], R16 ;  /* 0x000020100a00e986 */ /* 0x000fe6000c101524 */
[----:B0-----:R-:W-:Y:S01]  /*16b0*/  PRMT R14, R2, 0x7610, R14 ;  /* 0x00007610020e7816 */ /* 0x001fe2000000000e */
[----:B------:R-:W-:Y:S01]  /*16c0*/  VIADD R2, R0, 0x31 ;  /* 0x0000003100027836 */ /* 0x000fe20000000000 */
[----:B------:R-:W-:-:S02]  /*16d0*/  @!P5 F2FP.F16.F32.PACK_AB R12, RZ, R12 ;  /* 0x0000000cff0cd23e */ /* 0x000fc400000000ff */
[----:B------:R-:W-:Y:S01]  /*16e0*/  @!P5 F2FP.F16.F32.PACK_AB R13, RZ, R13 ;  /* 0x0000000dff0dd23e */ /* 0x000fe200000000ff */
[----:B------:R0:W-:Y:S01]  /*16f0*/  @!P6 STG.E.U16 desc[UR36][R10.64+0x22], R17 ;  /* 0x000022110a00e986 */ /* 0x0001e2000c101524 */
[----:B------:R-:W-:Y:S02]  /*1700*/  PRMT R26, R12, 0x7610, R26 ;  /* 0x000076100c1a7816 */ /* 0x000fe4000000001a */
[----:B------:R-:W-:Y:S01]  /*1710*/  PRMT R27, R13, 0x7610, R27 ;  /* 0x000076100d1b7816 */ /* 0x000fe2000000001b */
[----:B------:R1:W-:Y:S01]  /*1720*/  @!P1 STG.E.U16 desc[UR36][R8.64+0x20], R14 ;  /* 0x0000200e08009986 */ /* 0x0003e2000c101524 */
[----:B------:R-:W-:-:S03]  /*1730*/  ISETP.GE.OR P6, PT, R7, R4, P2 ;  /* 0x000000040700720c */ /* 0x000fc600017c6670 */
[----:B------:R3:W-:Y:S01]  /*1740*/  @!P1 STG.E.U16 desc[UR36][R8.64+0x22], R6 ;  /* 0x0000220608009986 */ /* 0x0007e2000c101524 */
[----:B------:R-:W-:Y:S02]  /*1750*/  ISETP.GE.AND P1, PT, R2, R5, PT ;  /* 0x000000050200720c */ /* 0x000fe40003f26270 */
[-C--:B------:R-:W-:Y:S01]  /*1760*/  ISETP.GE.OR P2, PT, R3, R4.reuse, P2 ;  /* 0x000000040300720c */ /* 0x080fe20001746670 */
[----:B------:R3:W-:Y:S04]  /*1770*/  @!P5 STG.E.U16 desc[UR36][R10.64+0x30], R26 ;  /* 0x0000301a0a00d986 */ /* 0x0007e8000c101524 */
[----:B------:R3:W-:Y:S01]  /*1780*/  @!P5 STG.E.U16 desc[UR36][R10.64+0x32], R27 ;  /* 0x0000321b0a00d986 */ /* 0x0007e2000c101524 */
[-C--:B------:R-:W-:Y:S02]  /*1790*/  ISETP.GE.OR P5, PT, R7, R4.reuse, P1 ;  /* 0x000000040700720c */ /* 0x080fe40000fa6670 */
[----:B------:R-:W-:Y:S01]  /*17a0*/  ISETP.GE.OR P1, PT, R3, R4, P1 ;  /* 0x000000040300720c */ /* 0x000fe20000f26670 */
[----:B------:R-:W5:Y:S04]  /*17b0*/  @!P4 LDL.64 R18, [R42+0x40] ;  /* 0x000040002a12c983 */ /* 0x000f680000100a00 */
[----:B------:R-:W3:Y:S04]  /*17c0*/  @!P6 LDL.64 R22, [R42+0x50] ;  /* 0x000050002a16e983 */ /* 0x000ee80000100a00 */
[----:B0-----:R-:W3:Y:S04]  /*17d0*/  @!P2 LDL.64 R16, [R42+0x58] ;  /* 0x000058002a10a983 */ /* 0x001ee80000100a00 */
[----:B-1----:R-:W3:Y:S04]  /*17e0*/  @!P5 LDL.64 R14, [R42+0x60] ;  /* 0x000060002a0ed983 */ /* 0x002ee80000100a00 */
[----:B------:R-:W3:Y:S01]  /*17f0*/  @!P1 LDL.64 R12, [R42+0x68] ;  /* 0x000068002a0c9983 */ /* 0x000ee20000100a00 */
[----:B------:R-:W-:Y:S01]  /*1800*/  VIADD R0, R0, 0x39 ;  /* 0x0000003900007836 */ /* 0x000fe20000000000 */
[----:B------:R-:W-:Y:S01]  /*1810*/  BSSY.RECONVERGENT B0, `(.L_x_10) ;  /* 0x0000026000007945 */ /* 0x000fe20003800200 */
[----:B--2---:R-:W-:-:S02]  /*1820*/  @!P0 F2FP.F16.F32.PACK_AB R20, RZ, R20 ;  /* 0x00000014ff14823e */ /* 0x004fc400000000ff */
[----:B------:R-:W-:Y:S02]  /*1830*/  @!P0 F2FP.F16.F32.PACK_AB R21, RZ, R21 ;  /* 0x00000015ff15823e */ /* 0x000fe400000000ff */
[----:B----4-:R-:W-:Y:S02]  /*1840*/  @!P3 F2FP.F16.F32.PACK_AB R24, RZ, R24 ;  /* 0x00000018ff18b23e */ /* 0x010fe400000000ff */
[----:B------:R-:W-:Y:S01]  /*1850*/  @!P3 F2FP.F16.F32.PACK_AB R25, RZ, R25 ;  /* 0x00000019ff19b23e */ /* 0x000fe200000000ff */
[----:B------:R0:W-:Y:S04]  /*1860*/  @!P0 STG.E.U16 desc[UR36][R8.64+0x30], R20 ;  /* 0x0000301408008986 */ /* 0x0001e8000c101524 */
[----:B------:R0:W-:Y:S01]  /*1870*/  @!P0 STG.E.U16 desc[UR36][R8.64+0x32], R21 ;  /* 0x0000321508008986 */ /* 0x0001e2000c101524 */
[----:B------:R-:W-:-:S02]  /*1880*/  ISETP.GE.AND P0, PT, R0, R5, PT ;  /* 0x000000050000720c */ /* 0x000fc40003f06270 */
[----:B-----5:R-:W-:Y:S02]  /*1890*/  @!P4 F2FP.F16.F32.PACK_AB R18, RZ, R18 ;  /* 0x00000012ff12c23e */ /* 0x020fe400000000ff */
[----:B------:R-:W-:Y:S02]  /*18a0*/  @!P4 F2FP.F16.F32.PACK_AB R19, RZ, R19 ;  /* 0x00000013ff13c23e */ /* 0x000fe400000000ff */
[----:B---3--:R-:W-:Y:S02]  /*18b0*/  @!P6 F2FP.F16.F32.PACK_AB R22, RZ, R22 ;  /* 0x00000016ff16e23e */ /* 0x008fe400000000ff */
[----:B------:R-:W-:Y:S02]  /*18c0*/  @!P6 F2FP.F16.F32.PACK_AB R23, RZ, R23 ;  /* 0x00000017ff17e23e */ /* 0x000fe400000000ff */
[----:B------:R-:W-:Y:S02]  /*18d0*/  @!P2 F2FP.F16.F32.PACK_AB R16, RZ, R16 ;  /* 0x00000010ff10a23e */ /* 0x000fe400000000ff */
[----:B------:R-:W-:Y:S01]  /*18e0*/  @!P2 F2FP.F16.F32.PACK_AB R17, RZ, R17 ;  /* 0x00000011ff11a23e */ /* 0x000fe200000000ff */
[----:B------:R0:W-:Y:S01]  /*18f0*/  @!P4 STG.E.U16 desc[UR36][R10.64+0x40], R18 ;  /* 0x000040120a00c986 */ /* 0x0001e2000c101524 */
[----:B------:R-:W-:-:S02]  /*1900*/  @!P5 F2FP.F16.F32.PACK_AB R14, RZ, R14 ;  /* 0x0000000eff0ed23e */ /* 0x000fc400000000ff */
[----:B------:R-:W-:Y:S01]  /*1910*/  @!P5 F2FP.F16.F32.PACK_AB R15, RZ, R15 ;  /* 0x0000000fff0fd23e */ /* 0x000fe200000000ff */
[----:B------:R0:W-:Y:S01]  /*1920*/  @!P4 STG.E.U16 desc[UR36][R10.64+0x42], R19 ;  /* 0x000042130a00c986 */ /* 0x0001e2000c101524 */
[----:B------:R-:W-:Y:S02]  /*1930*/  @!P1 F2FP.F16.F32.PACK_AB R12, RZ, R12 ;  /* 0x0000000cff0c923e */ /* 0x000fe400000000ff */
[----:B------:R-:W-:Y:S01]  /*1940*/  @!P1 F2FP.F16.F32.PACK_AB R13, RZ, R13 ;  /* 0x0000000dff0d923e */ /* 0x000fe200000000ff */
[----:B------:R0:W-:Y:S04]  /*1950*/  @!P3 STG.E.U16 desc[UR36][R8.64+0x40], R24 ;  /* 0x000040180800b986 */ /* 0x0001e8000c101524 */
        /* <DEDUP_REMOVED lines=8> */
[----:B------:R0:W-:Y:S01]  /*19e0*/  @!P1 STG.E.U16 desc[UR36][R8.64+0x62], R13 ;  /* 0x0000620d08009986 */ /* 0x0001e2000c101524 */
[----:B------:R-:W-:-:S02]  /*19f0*/  ISETP.GE.OR P4, PT, R7, R4, P0 ;  /* 0x000000040700720c */ /* 0x000fc40000786670 */
[----:B------:R-:W-:-:S11]  /*1a00*/  ISETP.GE.OR P0, PT, R3, R4, P0 ;  /* 0x000000040300720c */ /* 0x000fd60000706670 */
[----:B0-----:R-:W-:Y:S05]  /*1a10*/  @P4 BRA `(.L_x_11) ;  /* 0x0000000000144947 */ /* 0x001fea0003800000 */
[----:B------:R-:W2:Y:S02]  /*1a20*/  LDL.64 R2, [R42+0x70] ;  /* 0x000070002a027983 */ /* 0x000ea40000100a00 */
[----:B--2---:R-:W-:-:S04]  /*1a30*/  F2FP.F16.F32.PACK_AB R2, R3, R2 ;  /* 0x000000020302723e */ /* 0x004fc800000000ff */
[----:B------:R-:W-:Y:S01]  /*1a40*/  PRMT R5, R2, 0x7632, R5 ;  /* 0x0000763202057816 */ /* 0x000fe20000000005 */
[----:B------:R0:W-:Y:S04]  /*1a50*/  STG.E.U16 desc[UR36][R10.64+0x70], R2 ;  /* 0x000070020a007986 */ /* 0x0001e8000c101524 */
[----:B------:R0:W-:Y:S02]  /*1a60*/  STG.E.U16 desc[UR36][R10.64+0x72], R5 ;  /* 0x000072050a007986 */ /* 0x0001e4000c101524 */
.L_x_11:
[----:B------:R-:W-:Y:S05]  /*1a70*/  BSYNC.RECONVERGENT B0 ;  /* 0x0000000000007941 */ /* 0x000fea0003800200 */
.L_x_10:
[----:B------:R-:W-:Y:S05]  /*1a80*/  @P0 EXIT ;  /* 0x000000000000094d */ /* 0x000fea0003800000 */
[----:B------:R-:W2:Y:S02]  /*1a90*/  LDL.64 R42, [R42+0x78] ;  /* 0x000078002a2a7983 */ /* 0x000ea40000100a00 */
[----:B--2---:R-:W-:-:S04]  /*1aa0*/  F2FP.F16.F32.PACK_AB R0, R43, R42 ;  /* 0x0000002a2b00723e */ /* 0x004fc800000000ff */
[----:B------:R-:W-:Y:S01]  /*1ab0*/  PRMT R4, R0, 0x7632, R4 ;  /* 0x0000763200047816 */ /* 0x000fe20000000004 */
[----:B------:R-:W-:Y:S04]  /*1ac0*/  STG.E.U16 desc[UR36][R8.64+0x70], R0 ;  /* 0x0000700008007986 */ /* 0x000fe8000c101524 */
[----:B------:R-:W-:Y:S01]  /*1ad0*/  STG.E.U16 desc[UR36][R8.64+0x72], R4 ;  /* 0x0000720408007986 */ /* 0x000fe2000c101524 */
[----:B------:R-:W-:Y:S05]  /*1ae0*/  EXIT ;  /* 0x000000000000794d */ /* 0x000fea0003800000 */
.L_x_12:
[----:B------:R-:W-:-:S00]  /*1af0*/  BRA `(.L_x_12) ;  /* 0xfffffffc00fc7947 */ /* 0x000fc0000383ffff */
[----:B------:R-:W-:-:S00]  /*1b00*/  NOP ;  /* 0x0000000000007918 */ /* 0x000fc00000000000 */
[----:B------:R-:W-:-:S00]  /*1b10*/  NOP ;  /* 0x0000000000007918 */ /* 0x000fc00000000000 */
[----:B------:R-:W-:-:S00]  /*1b20*/  NOP ;  /* 0x0000000000007918 */ /* 0x000fc00000000000 */
[----:B------:R-:W-:-:S00]  /*1b30*/  NOP ;  /* 0x0000000000007918 */ /* 0x000fc00000000000 */
[----:B------:R-:W-:-:S00]  /*1b40*/  NOP ;  /* 0x0000000000007918 */ /* 0x000fc00000000000 */
[----:B------:R-:W-:-:S00]  /*1b50*/  NOP ;  /* 0x0000000000007918 */ /* 0x000fc00000000000 */
[----:B------:R-:W-:-:S00]  /*1b60*/  NOP ;  /* 0x0000000000007918 */ /* 0x000fc00000000000 */
[----:B------:R-:W-:-:S00]  /*1b70*/  NOP ;  /* 0x0000000000007918 */ /* 0x000fc00000000000 */
.L_x_13:


//--------------------- .nv.global.init           --------------------------
	.section	.nv.global.init,"aw",@progbits
.nv.global.init:
	.type		$str,@object
	.size		$str,(.L_0 - $str)
$str:
        /*0000*/ 	.byte	0x62, 0x6c, 0x6f, 0x63, 0x6b, 0x69, 0x64, 0x78, 0x2e, 0x78, 0x20, 0x25, 0x64, 0x2c, 0x20, 0x74
        /*0010*/ 	.byte	0x68, 0x72, 0x65, 0x61, 0x64, 0x20, 0x25, 0x64, 0x2c, 0x20, 0x46, 0x52, 0x41, 0x47, 0x5f, 0x42
        /*0020*/ 	.byte	0x30, 0x3a, 0x20, 0x5b, 0x25, 0x2e, 0x33, 0x66, 0x2c, 0x20, 0x25, 0x2e, 0x33, 0x66, 0x2c, 0x20
        /*0030*/ 	.byte	0x25, 0x2e, 0x33, 0x66, 0x2c, 0x20, 0x25, 0x2e, 0x33, 0x66, 0x5d, 0x2c, 0x20, 0x66, 0x72, 0x61
        /*0040*/ 	.byte	0x67, 0x5f, 0x73, 0x3a, 0x20, 0x5b, 0x25, 0x2e, 0x33, 0x66, 0x2c, 0x20, 0x25, 0x2e, 0x33, 0x66
        /*0050*/ 	.byte	0x5d, 0x0a, 0x00
.L_0:


//--------------------- .nv.shared._Z12SimpleMarlinILi256ELi4ELi4EEvPK4int4S2_P6__halfS2_iiii --------------------------
	.section	.nv.shared._Z12SimpleMarlinILi256ELi4ELi4EEvPK4int4S2_P6__halfS2_iiii,"aw",@nobits
	.sectionflags	@""
	.align	16
	.zero		1024


//--------------------- .nv.shared.reserved.0     --------------------------
	.section	.nv.shared.reserved.0,"aw",@nobits
	.weak		__nv_reservedSMEM_offset_0_alias
	.size		__nv_reservedSMEM_offset_0_alias, 0, 64
	.other		__nv_reservedSMEM_offset_0_alias,@"STO_CUDA_RESERVED_SHARED STV_DEFAULT"
__nv_reservedSMEM_offset_0_alias:
	.zero		0
	.zero		64


//--------------------- .nv.constant0._Z12SimpleMarlinILi256ELi4ELi4EEvPK4int4S2_P6__halfS2_iiii --------------------------
	.section	.nv.constant0._Z12SimpleMarlinILi256ELi4ELi4EEvPK4int4S2_P6__halfS2_iiii,"a",@progbits
	.sectionflags	@""
	.align	4
.nv.constant0._Z12SimpleMarlinILi256ELi4ELi4EEvPK4int4S2_P6__halfS2_iiii:
	.zero		944


//--------------------- SYMBOLS --------------------------

	.type		.nv.reservedSmem.offset0,@object
	.size		.nv.reservedSmem.offset0,0x4
	.type		.nv.reservedSmem.cap,@object
	.size		.nv.reservedSmem.cap,0x4
	.type		vprintf,@function
